// auto-generated by cutlass_sweep.gemm — config: {"arch": "sm_90", "cluster_m": 1, "cluster_n": 1, "dtype": "int8", "dtype_b": "int8", "layout": "nt", "stages": 4, "tile_k": 128, "tile_m": 128, "tile_n": 64}
#include "cutlass/cutlass.h"
#include "cutlass/gemm/collective/collective_builder.hpp"
#include "cutlass/gemm/device/gemm_universal_adapter.h"
#include "cutlass/gemm/kernel/gemm_universal.hpp"
#include "cutlass/epilogue/collective/collective_builder.hpp"

using ElemA = int8_t;
using ElemB = int8_t;
using ElemCD = int8_t;
using Acc  = int32_t;
using TileShape    = cute::Shape<cute::_128, cute::_64, cute::_128>;
using ClusterShape = cute::Shape<cute::_1, cute::_1, cute::_1>;

using CollectiveEpilogue = typename cutlass::epilogue::collective::CollectiveBuilder<
    cutlass::arch::Sm90, cutlass::arch::OpClassTensorOp,
    TileShape, ClusterShape,
    cutlass::epilogue::collective::EpilogueTileAuto,
    Acc, Acc,
    ElemCD, cutlass::layout::RowMajor, 128 / cutlass::sizeof_bits<ElemCD>::value,
    ElemCD, cutlass::layout::RowMajor, 128 / cutlass::sizeof_bits<ElemCD>::value,
    cutlass::epilogue::collective::EpilogueScheduleAuto
  >::CollectiveOp;

using CollectiveMainloop = typename cutlass::gemm::collective::CollectiveBuilder<
    cutlass::arch::Sm90, cutlass::arch::OpClassTensorOp,
    ElemA, cutlass::layout::RowMajor, 128 / cutlass::sizeof_bits<ElemA>::value,
    ElemB, cutlass::layout::ColumnMajor, 128 / cutlass::sizeof_bits<ElemB>::value,
    Acc,
    TileShape, ClusterShape,
    cutlass::gemm::collective::StageCount<4>,
    cutlass::gemm::collective::KernelScheduleAuto
  >::CollectiveOp;

using GemmKernel = cutlass::gemm::kernel::GemmUniversal<
    cute::Shape<int,int,int,int>,
    CollectiveMainloop,
    CollectiveEpilogue
>;
using Gemm = cutlass::gemm::device::GemmUniversalAdapter<GemmKernel>;

// Force the device kernel symbol into the cubin without needing a host main.
auto* _anchor = &cutlass::device_kernel<GemmKernel>;


// ===== COMPILED SASS (sm_90a) =====

	.target	sm_90a

	.elftype	@"ET_EXEC"


//--------------------- .note.nv.tkinfo           --------------------------
	.section	.note.nv.tkinfo,"",@"SHT_NOTE"
	.sectionflags	@"SHF_NOTE_NV_TKINFO"
	.tkinfo
        /*0018*/ 	.word	0x00000002
        /*0030*/ 	.string	""
        /*0030*/ 	.string	"ptxas"
        /*0030*/ 	.string	"Cuda compilation tools, release 13.0, V13.0.88"
        /*0030*/ 	.string	"Build cuda_13.0.r13.0/compiler.36424714_0"
        /*0030*/ 	.string	"-arch sm_90a -m 64 "



//--------------------- .note.nv.cuinfo           --------------------------
	.section	.note.nv.cuinfo,"",@"SHT_NOTE"
	.sectionflags	@"SHF_NOTE_NV_CUINFO"
        /*0018*/ 	.short	0x0002
        /*001a*/ 	.short	0x005a
        /*001c*/ 	.short	0x0082
	.zero		2


//--------------------- .nv.info                  --------------------------
	.section	.nv.info,"",@"SHT_CUDA_INFO"
	.align	4


	//----- nvinfo : EIATTR_REGCOUNT
	.align		4
        /*0000*/ 	.byte	0x04, 0x2f
        /*0002*/ 	.short	(.L_15 - .L_14)
	.align		4
.L_14:
        /*0004*/ 	.word	index@(_ZN7cutlass13device_kernelINS_4gemm6kernel13GemmUniversalIN4cute5tupleIJiiiiEEENS1_10collective13CollectiveMmaINS1_34MainloopSm90TmaGmmaWarpSpecializedILi4ENS5_IJNS4_1CILi1EEESB_SB_EEENS1_35KernelTmaWarpSpecializedCooperativeEEENS5_IJNSA_ILi128EEENSA_ILi64EEESF_EEEaNS5_IJlSB_lEEEaSI_NS4_8TiledMMAINS4_8MMA_AtomIJNS4_4SM904GMMA26MMA_64x64x32_S32S8S8_SS_TNEEEENS4_6LayoutINS5_IJNSA_ILi2EEESB_SB_EEENS5_IJSB_NSA_ILi0EEESS_EEEEENS5_IJNS4_10UnderscoreESV_SV_EEEEENS4_13SM90_TMA_LOADENS4_14ComposedLayoutINS4_7SwizzleILi3ELi4ELi3EEENS4_18smem_ptr_flag_bitsILi8EEENSP_INS5_IJNSA_ILi8EEESF_EEENS5_IJSF_SB_EEEEEEEvNS4_8identityESY_S18_vS19_EENS_8epilogue10collective6detail29Sm90TmaWarpSpecializedAdapterINS1C_15DefaultEpilogueIaSI_SI_NS1B_6thread17LinearCombinationIaLi1EiiLNS1G_9ScaleType4KindE0ELNS_15FloatRoundStyleE2EaEENS1_15EpilogueDefaultEEEEEvvEEEEvNT_6ParamsE)
        /*0008*/ 	.word	0x000000a8


	//----- nvinfo : EIATTR_FRAME_SIZE
	.align		4
.L_15:
        /*000c*/ 	.byte	0x04, 0x11
        /*000e*/ 	.short	(.L_17 - .L_16)
	.align		4
.L_16:
        /*0010*/ 	.word	index@(_ZN7cutlass13device_kernelINS_4gemm6kernel13GemmUniversalIN4cute5tupleIJiiiiEEENS1_10collective13CollectiveMmaINS1_34MainloopSm90TmaGmmaWarpSpecializedILi4ENS5_IJNS4_1CILi1EEESB_SB_EEENS1_35KernelTmaWarpSpecializedCooperativeEEENS5_IJNSA_ILi128EEENSA_ILi64EEESF_EEEaNS5_IJlSB_lEEEaSI_NS4_8TiledMMAINS4_8MMA_AtomIJNS4_4SM904GMMA26MMA_64x64x32_S32S8S8_SS_TNEEEENS4_6LayoutINS5_IJNSA_ILi2EEESB_SB_EEENS5_IJSB_NSA_ILi0EEESS_EEEEENS5_IJNS4_10UnderscoreESV_SV_EEEEENS4_13SM90_TMA_LOADENS4_14ComposedLayoutINS4_7SwizzleILi3ELi4ELi3EEENS4_18smem_ptr_flag_bitsILi8EEENSP_INS5_IJNSA_ILi8EEESF_EEENS5_IJSF_SB_EEEEEEEvNS4_8identityESY_S18_vS19_EENS_8epilogue10collective6detail29Sm90TmaWarpSpecializedAdapterINS1C_15DefaultEpilogueIaSI_SI_NS1B_6thread17LinearCombinationIaLi1EiiLNS1G_9ScaleType4KindE0ELNS_15FloatRoundStyleE2EaEENS1_15EpilogueDefaultEEEEEvvEEEEvNT_6ParamsE)
        /*0014*/ 	.word	0x00000000


	//----- nvinfo : EIATTR_MIN_STACK_SIZE
	.align		4
.L_17:
        /*0018*/ 	.byte	0x04, 0x12
        /*001a*/ 	.short	(.L_19 - .L_18)
	.align		4
.L_18:
        /*001c*/ 	.word	index@(_ZN7cutlass13device_kernelINS_4gemm6kernel13GemmUniversalIN4cute5tupleIJiiiiEEENS1_10collective13CollectiveMmaINS1_34MainloopSm90TmaGmmaWarpSpecializedILi4ENS5_IJNS4_1CILi1EEESB_SB_EEENS1_35KernelTmaWarpSpecializedCooperativeEEENS5_IJNSA_ILi128EEENSA_ILi64EEESF_EEEaNS5_IJlSB_lEEEaSI_NS4_8TiledMMAINS4_8MMA_AtomIJNS4_4SM904GMMA26MMA_64x64x32_S32S8S8_SS_TNEEEENS4_6LayoutINS5_IJNSA_ILi2EEESB_SB_EEENS5_IJSB_NSA_ILi0EEESS_EEEEENS5_IJNS4_10UnderscoreESV_SV_EEEEENS4_13SM90_TMA_LOADENS4_14ComposedLayoutINS4_7SwizzleILi3ELi4ELi3EEENS4_18smem_ptr_flag_bitsILi8EEENSP_INS5_IJNSA_ILi8EEESF_EEENS5_IJSF_SB_EEEEEEEvNS4_8identityESY_S18_vS19_EENS_8epilogue10collective6detail29Sm90TmaWarpSpecializedAdapterINS1C_15DefaultEpilogueIaSI_SI_NS1B_6thread17LinearCombinationIaLi1EiiLNS1G_9ScaleType4KindE0ELNS_15FloatRoundStyleE2EaEENS1_15EpilogueDefaultEEEEEvvEEEEvNT_6ParamsE)
        /*0020*/ 	.word	0x00000000
.L_19:


//--------------------- .nv.compat                --------------------------
	.section	.nv.compat,"",@"SHT_CUDA_COMPAT_INFO"
	.align	4
        /*0000*/ 	.byte	0x02, 0x09, 0x01, 0x00, 0x02, 0x02, 0x04, 0x00, 0x02, 0x05, 0x05, 0x00, 0x03, 0x07, 0x01, 0x01
        /*0010*/ 	.byte	0x02, 0x03, 0x01, 0x00, 0x02, 0x06, 0x01, 0x00, 0x04, 0x0b, 0x08, 0x00, 0x00, 0x00, 0x00, 0x00
        /*0020*/ 	.byte	0x00, 0x00, 0x00, 0x00


//--------------------- .nv.info._ZN7cutlass13device_kernelINS_4gemm6kernel13GemmUniversalIN4cute5tupleIJiiiiEEENS1_10collective13CollectiveMmaINS1_34MainloopSm90TmaGmmaWarpSpecializedILi4ENS5_IJNS4_1CILi1EEESB_SB_EEENS1_35KernelTmaWarpSpecializedCooperativeEEENS5_IJNSA_ILi128EEENSA_ILi64EEESF_EEEaNS5_IJlSB_lEEEaSI_NS4_8TiledMMAINS4_8MMA_AtomIJNS4_4SM904GMMA26MMA_64x64x32_S32S8S8_SS_TNEEEENS4_6LayoutINS5_IJNSA_ILi2EEESB_SB_EEENS5_IJSB_NSA_ILi0EEESS_EEEEENS5_IJNS4_10UnderscoreESV_SV_EEEEENS4_13SM90_TMA_LOADENS4_14ComposedLayoutINS4_7SwizzleILi3ELi4ELi3EEENS4_18smem_ptr_flag_bitsILi8EEENSP_INS5_IJNSA_ILi8EEESF_EEENS5_IJSF_SB_EEEEEEEvNS4_8identityESY_S18_vS19_EENS_8epilogue10collective6detail29Sm90TmaWarpSpecializedAdapterINS1C_15DefaultEpilogueIaSI_SI_NS1B_6thread17LinearCombinationIaLi1EiiLNS1G_9ScaleType4KindE0ELNS_15FloatRoundStyleE2EaEENS1_15EpilogueDefaultEEEEEvvEEEEvNT_6ParamsE --------------------------
	.section	.nv.info._ZN7cutlass13device_kernelINS_4gemm6kernel13GemmUniversalIN4cute5tupleIJiiiiEEENS1_10collective13CollectiveMmaINS1_34MainloopSm90TmaGmmaWarpSpecializedILi4ENS5_IJNS4_1CILi1EEESB_SB_EEENS1_35KernelTmaWarpSpecializedCooperativeEEENS5_IJNSA_ILi128EEENSA_ILi64EEESF_EEEaNS5_IJlSB_lEEEaSI_NS4_8TiledMMAINS4_8MMA_AtomIJNS4_4SM904GMMA26MMA_64x64x32_S32S8S8_SS_TNEEEENS4_6LayoutINS5_IJNSA_ILi2EEESB_SB_EEENS5_IJSB_NSA_ILi0EEESS_EEEEENS5_IJNS4_10UnderscoreESV_SV_EEEEENS4_13SM90_TMA_LOADENS4_14ComposedLayoutINS4_7SwizzleILi3ELi4ELi3EEENS4_18smem_ptr_flag_bitsILi8EEENSP_INS5_IJNSA_ILi8EEESF_EEENS5_IJSF_SB_EEEEEEEvNS4_8identityESY_S18_vS19_EENS_8epilogue10collective6detail29Sm90TmaWarpSpecializedAdapterINS1C_15DefaultEpilogueIaSI_SI_NS1B_6thread17LinearCombinationIaLi1EiiLNS1G_9ScaleType4KindE0ELNS_15FloatRoundStyleE2EaEENS1_15EpilogueDefaultEEEEEvvEEEEvNT_6ParamsE,"",@"SHT_CUDA_INFO"
	.sectionflags	@""
	.align	4


	//----- nvinfo : EIATTR_CUDA_API_VERSION
	.align		4
        /*0000*/ 	.byte	0x04, 0x37
        /*0002*/ 	.short	(.L_21 - .L_20)
.L_20:
        /*0004*/ 	.word	0x00000082


	//----- nvinfo : EIATTR_KPARAM_INFO
	.align		4
.L_21:
        /*0008*/ 	.byte	0x04, 0x17
        /*000a*/ 	.short	(.L_23 - .L_22)
.L_22:
        /*000c*/ 	.word	0x00000000
        /*0010*/ 	.short	0x0000
        /*0012*/ 	.short	0x0070
        /*0014*/ 	.byte	0x00, 0xf0, 0x01, 0x10


	//----- nvinfo : EIATTR_SPARSE_MMA_MASK
	.align		4
.L_23:
        /*0018*/ 	.byte	0x03, 0x50
        /*001a*/ 	.short	0x0000


	//----- nvinfo : EIATTR_MAXREG_COUNT
	.align		4
        /*001c*/ 	.byte	0x03, 0x1b
        /*001e*/ 	.short	0x00a8


	//----- nvinfo : EIATTR_NUM_BARRIERS
	.align		4
        /*0020*/ 	.byte	0x02, 0x4c
        /*0022*/ 	.byte	0x01
	.zero		1


	//----- nvinfo : EIATTR_EXTERNS
	.align		4
        /*0024*/ 	.byte	0x04, 0x0f
        /*0026*/ 	.short	(.L_25 - .L_24)


	//   ....[0]....
	.align		4
.L_24:
        /*0028*/ 	.word	index@(__assertfail)


	//----- nvinfo : EIATTR_MERCURY_ISA_VERSION
	.align		4
.L_25:
        /*002c*/ 	.byte	0x03, 0x5f
        /*002e*/ 	.short	0x0101


	//----- nvinfo : EIATTR_INT_WARP_WIDE_INSTR_OFFSETS
	.align		4
        /*0030*/ 	.byte	0x04, 0x31
        /*0032*/ 	.short	(.L_27 - .L_26)


	//   ....[0]....
.L_26:
        /*0034*/ 	.word	0x000003b0


	//   ....[1]....
        /*0038*/ 	.word	0x000003e0


	//   ....[2]....
        /*003c*/ 	.word	0x000004c0


	//----- nvinfo : EIATTR_COOP_GROUP_MASK_REGIDS
	.align		4
.L_27:
        /*0040*/ 	.byte	0x04, 0x29
        /*0042*/ 	.short	(.L_29 - .L_28)


	//   ....[0]....
.L_28:
        /*0044*/ 	.word	0xffffffff


	//   ....[1]....
        /*0048*/ 	.word	0xffffffff


	//   ....[2]....
        /*004c*/ 	.word	0xffffffff


	//   ....[3]....
        /*0050*/ 	.word	0xffffffff


	//   ....[4]....
        /*0054*/ 	.word	0xffffffff


	//----- nvinfo : EIATTR_COOP_GROUP_INSTR_OFFSETS
	.align		4
.L_29:
        /*0058*/ 	.byte	0x04, 0x28
        /*005a*/ 	.short	(.L_31 - .L_30)


	//   ....[0]....
.L_30:
        /*005c*/ 	.word	0x00000060


	//   ....[1]....
        /*0060*/ 	.word	0x00000070


	//   ....[2]....
        /*0064*/ 	.word	0x00000130


	//   ....[3]....
        /*0068*/ 	.word	0x000002c0


	//   ....[4]....
        /*006c*/ 	.word	0x00000f60


	//----- nvinfo : EIATTR_REG_RECONFIG
	.align		4
.L_31:
        /*0070*/ 	.byte	0x01, 0x54
	.zero		2


	//----- nvinfo : EIATTR_SYSCALL_OFFSETS
	.align		4
        /*0074*/ 	.byte	0x04, 0x46
        /*0076*/ 	.short	(.L_33 - .L_32)


	//   ....[0]....
.L_32:
        /*0078*/ 	.word	0x00001120


	//----- nvinfo : EIATTR_MBARRIER_INSTR_OFFSETS
	.align		4
.L_33:
        /*007c*/ 	.byte	0x04, 0x39
        /*007e*/ 	.short	(.L_35 - .L_34)


	//   ....[0]....
.L_34:
        /*0080*/ 	.word	0x00000230
        /*0084*/ 	.word	0x000000ff
        /*0088*/ 	.word	0x00000000
        /*008c*/ 	.short	0x0100
        /*008e*/ 	.byte	0x08
	.zero		1


	//   ....[1]....
        /*0090*/ 	.word	0x00000240
        /*0094*/ 	.word	0x000000ff
        /*0098*/ 	.word	0x00000020
        /*009c*/ 	.short	0x0100
        /*009e*/ 	.byte	0x08
	.zero		1


	//   ....[2]....
        /*00a0*/ 	.word	0x00000250
        /*00a4*/ 	.word	0x000000ff
        /*00a8*/ 	.word	0x00000008
        /*00ac*/ 	.short	0x0100
        /*00ae*/ 	.byte	0x08
	.zero		1


	//   ....[3]....
        /*00b0*/ 	.word	0x00000260
        /*00b4*/ 	.word	0x000000ff
        /*00b8*/ 	.word	0x00000028
        /*00bc*/ 	.short	0x0100
        /*00be*/ 	.byte	0x08
	.zero		1


	//   ....[4]....
        /*00c0*/ 	.word	0x00000270
        /*00c4*/ 	.word	0x000000ff
        /*00c8*/ 	.word	0x00000010
        /*00cc*/ 	.short	0x0100
        /*00ce*/ 	.byte	0x08
	.zero		1


	//   ....[5]....
        /*00d0*/ 	.word	0x00000280
        /*00d4*/ 	.word	0x000000ff
        /*00d8*/ 	.word	0x00000030
        /*00dc*/ 	.short	0x0100
        /*00de*/ 	.byte	0x08
	.zero		1


	//   ....[6]....
        /*00e0*/ 	.word	0x00000290
        /*00e4*/ 	.word	0x000000ff
        /*00e8*/ 	.word	0x00000018
        /*00ec*/ 	.short	0x0100
        /*00ee*/ 	.byte	0x08
	.zero		1


	//   ....[7]....
        /*00f0*/ 	.word	0x000002a0
        /*00f4*/ 	.word	0x000000ff
        /*00f8*/ 	.word	0x00000038
        /*00fc*/ 	.short	0x0100
        /*00fe*/ 	.byte	0x08
	.zero		1


	//   ....[8]....
        /*0100*/ 	.word	0x00000530
        /*0104*/ 	.word	0x000000ff
        /*0108*/ 	.word	0x00000050
        /*010c*/ 	.short	0x0100
        /*010e*/ 	.byte	0x06
	.zero		1


	//   ....[9]....
        /*0110*/ 	.word	0x00000590
        /*0114*/ 	.word	0x000000ff
        /*0118*/ 	.word	0x00000058
        /*011c*/ 	.short	0x0100
        /*011e*/ 	.byte	0x06
	.zero		1


	//   ....[10]....
        /*0120*/ 	.word	0x000011f0
        /*0124*/ 	.word	0x00000003
        /*0128*/ 	.word	0x00000000
        /*012c*/ 	.short	0x010a
        /*012e*/ 	.byte	0x3f
	.zero		1


	//   ....[11]....
        /*0130*/ 	.word	0x00001230
        /*0134*/ 	.word	0x00000003
        /*0138*/ 	.word	0x00000000
        /*013c*/ 	.short	0x010a
        /*013e*/ 	.byte	0x3f
	.zero		1


	//   ....[12]....
        /*0140*/ 	.word	0x00001600
        /*0144*/ 	.word	0x00000005
        /*0148*/ 	.word	0x00000000
        /*014c*/ 	.short	0x010a
        /*014e*/ 	.byte	0x3f
	.zero		1


	//   ....[13]....
        /*0150*/ 	.word	0x00001640
        /*0154*/ 	.word	0x00000005
        /*0158*/ 	.word	0x00000000
        /*015c*/ 	.short	0x010a
        /*015e*/ 	.byte	0x3f
	.zero		1


	//   ....[14]....
        /*0160*/ 	.word	0x000018a0
        /*0164*/ 	.word	0x00000004
        /*0168*/ 	.word	0x00000000
        /*016c*/ 	.short	0x0101
        /*016e*/ 	.byte	0x3f
	.zero		1


	//   ....[15]....
        /*0170*/ 	.word	0x00001a60
        /*0174*/ 	.word	0x00000000
        /*0178*/ 	.word	0x00000000
        /*017c*/ 	.short	0x0101
        /*017e*/ 	.byte	0x3f
	.zero		1


	//   ....[16]....
        /*0180*/ 	.word	0x000049b0
        /*0184*/ 	.word	0x0000000c
        /*0188*/ 	.word	0x00000020
        /*018c*/ 	.short	0x010a
        /*018e*/ 	.byte	0x3f
	.zero		1


	//   ....[17]....
        /*0190*/ 	.word	0x00004d70
        /*0194*/ 	.word	0x00000005
        /*0198*/ 	.word	0x00000058
        /*019c*/ 	.short	0x0101
        /*019e*/ 	.byte	0x3f
	.zero		1


	//   ....[18]....
        /*01a0*/ 	.word	0x00005470
        /*01a4*/ 	.word	0x00000007
        /*01a8*/ 	.word	0x00000000
        /*01ac*/ 	.short	0x010a
        /*01ae*/ 	.byte	0x3f
	.zero		1


	//   ....[19]....
        /*01b0*/ 	.word	0x000054f0
        /*01b4*/ 	.word	0x00000006
        /*01b8*/ 	.word	0x00000000
        /*01bc*/ 	.short	0x010a
        /*01be*/ 	.byte	0x3f
	.zero		1


	//   ....[20]....
        /*01c0*/ 	.word	0x00005580
        /*01c4*/ 	.word	0x00000007
        /*01c8*/ 	.word	0x00000000
        /*01cc*/ 	.short	0x010a
        /*01ce*/ 	.byte	0x3f
	.zero		1


	//   ....[21]....
        /*01d0*/ 	.word	0x00005610
        /*01d4*/ 	.word	0x00000005
        /*01d8*/ 	.word	0x00000000
        /*01dc*/ 	.short	0x010a
        /*01de*/ 	.byte	0x3f
	.zero		1


	//   ....[22]....
        /*01e0*/ 	.word	0x00005670
        /*01e4*/ 	.word	0x00000003
        /*01e8*/ 	.word	0x00000000
        /*01ec*/ 	.short	0x010a
        /*01ee*/ 	.byte	0x3f
	.zero		1


	//   ....[23]....
        /*01f0*/ 	.word	0x000056c0
        /*01f4*/ 	.word	0x00000005
        /*01f8*/ 	.word	0x00000000
        /*01fc*/ 	.short	0x010a
        /*01fe*/ 	.byte	0x3f
	.zero		1


	//   ....[24]....
        /*0200*/ 	.word	0x00005790
        /*0204*/ 	.word	0x0000000c
        /*0208*/ 	.word	0x00000020
        /*020c*/ 	.short	0x010a
        /*020e*/ 	.byte	0x3f
	.zero		1


	//   ....[25]....
        /*0210*/ 	.word	0x00005860
        /*0214*/ 	.word	0x00000007
        /*0218*/ 	.word	0x00000000
        /*021c*/ 	.short	0x010a
        /*021e*/ 	.byte	0x3f
	.zero		1


	//   ....[26]....
        /*0220*/ 	.word	0x000058b0
        /*0224*/ 	.word	0x00000006
        /*0228*/ 	.word	0x00000000
        /*022c*/ 	.short	0x010a
        /*022e*/ 	.byte	0x3f
	.zero		1


	//   ....[27]....
        /*0230*/ 	.word	0x00005900
        /*0234*/ 	.word	0x00000007
        /*0238*/ 	.word	0x00000000
        /*023c*/ 	.short	0x010a
        /*023e*/ 	.byte	0x3f
	.zero		1


	//----- nvinfo : EIATTR_NUM_MBARRIERS
	.align		4
.L_35:
        /*0240*/ 	.byte	0x03, 0x38
        /*0242*/ 	.short	0x000a


	//----- nvinfo : EIATTR_EXIT_INSTR_OFFSETS
	.align		4
        /*0244*/ 	.byte	0x04, 0x1c
        /*0246*/ 	.short	(.L_37 - .L_36)


	//   ....[0]....
.L_36:
        /*0248*/ 	.word	0x000005e0


	//   ....[1]....
        /*024c*/ 	.word	0x00000ea0


	//   ....[2]....
        /*0250*/ 	.word	0x00004020


	//   ....[3]....
        /*0254*/ 	.word	0x00004650


	//   ....[4]....
        /*0258*/ 	.word	0x00005660


	//----- nvinfo : EIATTR_MAX_THREADS
	.align		4
.L_37:
        /*025c*/ 	.byte	0x04, 0x05
        /*025e*/ 	.short	(.L_39 - .L_38)
.L_38:
        /*0260*/ 	.word	0x00000180
        /*0264*/ 	.word	0x00000001
        /*0268*/ 	.word	0x00000001


	//----- nvinfo : EIATTR_CRS_STACK_SIZE
	.align		4
.L_39:
        /*026c*/ 	.byte	0x04, 0x1e
        /*026e*/ 	.short	(.L_41 - .L_40)
.L_40:
        /*0270*/ 	.word	0x00000000


	//----- nvinfo : EIATTR_CBANK_PARAM_SIZE
	.align		4
.L_41:
        /*0274*/ 	.byte	0x03, 0x19
        /*0276*/ 	.short	0x0470


	//----- nvinfo : EIATTR_PARAM_CBANK
	.align		4
        /*0278*/ 	.byte	0x04, 0x0a
        /*027a*/ 	.short	(.L_43 - .L_42)
	.align		4
.L_42:
        /*027c*/ 	.word	index@(.nv.constant0._ZN7cutlass13device_kernelINS_4gemm6kernel13GemmUniversalIN4cute5tupleIJiiiiEEENS1_10collective13CollectiveMmaINS1_34MainloopSm90TmaGmmaWarpSpecializedILi4ENS5_IJNS4_1CILi1EEESB_SB_EEENS1_35KernelTmaWarpSpecializedCooperativeEEENS5_IJNSA_ILi128EEENSA_ILi64EEESF_EEEaNS5_IJlSB_lEEEaSI_NS4_8TiledMMAINS4_8MMA_AtomIJNS4_4SM904GMMA26MMA_64x64x32_S32S8S8_SS_TNEEEENS4_6LayoutINS5_IJNSA_ILi2EEESB_SB_EEENS5_IJSB_NSA_ILi0EEESS_EEEEENS5_IJNS4_10UnderscoreESV_SV_EEEEENS4_13SM90_TMA_LOADENS4_14ComposedLayoutINS4_7SwizzleILi3ELi4ELi3EEENS4_18smem_ptr_flag_bitsILi8EEENSP_INS5_IJNSA_ILi8EEESF_EEENS5_IJSF_SB_EEEEEEEvNS4_8identityESY_S18_vS19_EENS_8epilogue10collective6detail29Sm90TmaWarpSpecializedAdapterINS1C_15DefaultEpilogueIaSI_SI_NS1B_6thread17LinearCombinationIaLi1EiiLNS1G_9ScaleType4KindE0ELNS_15FloatRoundStyleE2EaEENS1_15EpilogueDefaultEEEEEvvEEEEvNT_6ParamsE)
        /*0280*/ 	.short	0x0210
        /*0282*/ 	.short	0x0470


	//----- nvinfo : EIATTR_SW_WAR
	.align		4
.L_43:
        /*0284*/ 	.byte	0x04, 0x36
        /*0286*/ 	.short	(.L_45 - .L_44)
.L_44:
        /*0288*/ 	.word	0x00000008
.L_45:


//--------------------- .nv.callgraph             --------------------------
	.section	.nv.callgraph,"",@"SHT_CUDA_CALLGRAPH"
	.align	4
	.sectionentsize	8
	.align		4
        /*0000*/ 	.word	0x00000000
	.align		4
        /*0004*/ 	.word	0xffffffff
	.align		4
        /*0008*/ 	.word	index@(_ZN7cutlass13device_kernelINS_4gemm6kernel13GemmUniversalIN4cute5tupleIJiiiiEEENS1_10collective13CollectiveMmaINS1_34MainloopSm90TmaGmmaWarpSpecializedILi4ENS5_IJNS4_1CILi1EEESB_SB_EEENS1_35KernelTmaWarpSpecializedCooperativeEEENS5_IJNSA_ILi128EEENSA_ILi64EEESF_EEEaNS5_IJlSB_lEEEaSI_NS4_8TiledMMAINS4_8MMA_AtomIJNS4_4SM904GMMA26MMA_64x64x32_S32S8S8_SS_TNEEEENS4_6LayoutINS5_IJNSA_ILi2EEESB_SB_EEENS5_IJSB_NSA_ILi0EEESS_EEEEENS5_IJNS4_10UnderscoreESV_SV_EEEEENS4_13SM90_TMA_LOADENS4_14ComposedLayoutINS4_7SwizzleILi3ELi4ELi3EEENS4_18smem_ptr_flag_bitsILi8EEENSP_INS5_IJNSA_ILi8EEESF_EEENS5_IJSF_SB_EEEEEEEvNS4_8identityESY_S18_vS19_EENS_8epilogue10collective6detail29Sm90TmaWarpSpecializedAdapterINS1C_15DefaultEpilogueIaSI_SI_NS1B_6thread17LinearCombinationIaLi1EiiLNS1G_9ScaleType4KindE0ELNS_15FloatRoundStyleE2EaEENS1_15EpilogueDefaultEEEEEvvEEEEvNT_6ParamsE)
	.align		4
        /*000c*/ 	.word	index@(__assertfail)
	.align		4
        /*0010*/ 	.word	0x00000000
	.align		4
        /*0014*/ 	.word	0xfffffffe
	.align		4
        /*0018*/ 	.word	0x00000000
	.align		4
        /*001c*/ 	.word	0xfffffffd
	.align		4
        /*0020*/ 	.word	0x00000000
	.align		4
        /*0024*/ 	.word	0xfffffffc


//--------------------- .nv.constant4             --------------------------
	.section	.nv.constant4,"a",@progbits
	.align	8
	.align		8
.nv.constant4:
        /*0000*/ 	.dword	__assertfail
	.align		8
        /*0008*/ 	.dword	__unnamed_1
	.align		8
        /*0010*/ 	.dword	_ZN40_INTERNAL_52da50b6_4_k_cu_b5f612ed_291534cuda3std3__45__cpo5beginE
	.align		8
        /*0018*/ 	.dword	_ZN40_INTERNAL_52da50b6_4_k_cu_b5f612ed_291534cuda3std3__45__cpo3endE
	.align		8
        /*0020*/ 	.dword	_ZN40_INTERNAL_52da50b6_4_k_cu_b5f612ed_291534cuda3std3__45__cpo6cbeginE
	.align		8
        /*0028*/ 	.dword	_ZN40_INTERNAL_52da50b6_4_k_cu_b5f612ed_291534cuda3std3__45__cpo4cendE
	.align		8
        /*0030*/ 	.dword	_ZN40_INTERNAL_52da50b6_4_k_cu_b5f612ed_291534cuda3std3__442_GLOBAL__N__52da50b6_4_k_cu_b5f612ed_291536ignoreE
	.align		8
        /*0038*/ 	.dword	_ZN40_INTERNAL_52da50b6_4_k_cu_b5f612ed_291534cuda3std3__419piecewise_constructE
	.align		8
        /*0040*/ 	.dword	_ZN40_INTERNAL_52da50b6_4_k_cu_b5f612ed_291534cuda3std3__48in_placeE
	.align		8
        /*0048*/ 	.dword	_ZN40_INTERNAL_52da50b6_4_k_cu_b5f612ed_291534cuda3std6ranges3__45__cpo4swapE
	.align		8
        /*0050*/ 	.dword	_ZN40_INTERNAL_52da50b6_4_k_cu_b5f612ed_291534cuda3std6ranges3__45__cpo9iter_moveE
	.align		8
        /*0058*/ 	.dword	_ZN40_INTERNAL_52da50b6_4_k_cu_b5f612ed_291534cute7productE
	.align		8
        /*0060*/ 	.dword	_ZN40_INTERNAL_52da50b6_4_k_cu_b5f612ed_291534cute1_E
	.align		8
        /*0068*/ 	.dword	$str$22
	.align		8
        /*0070*/ 	.dword	$str$23


//--------------------- .text._ZN7cutlass13device_kernelINS_4gemm6kernel13GemmUniversalIN4cute5tupleIJiiiiEEENS1_10collective13CollectiveMmaINS1_34MainloopSm90TmaGmmaWarpSpecializedILi4ENS5_IJNS4_1CILi1EEESB_SB_EEENS1_35KernelTmaWarpSpecializedCooperativeEEENS5_IJNSA_ILi128EEENSA_ILi64EEESF_EEEaNS5_IJlSB_lEEEaSI_NS4_8TiledMMAINS4_8MMA_AtomIJNS4_4SM904GMMA26MMA_64x64x32_S32S8S8_SS_TNEEEENS4_6LayoutINS5_IJNSA_ILi2EEESB_SB_EEENS5_IJSB_NSA_ILi0EEESS_EEEEENS5_IJNS4_10UnderscoreESV_SV_EEEEENS4_13SM90_TMA_LOADENS4_14ComposedLayoutINS4_7SwizzleILi3ELi4ELi3EEENS4_18smem_ptr_flag_bitsILi8EEENSP_INS5_IJNSA_ILi8EEESF_EEENS5_IJSF_SB_EEEEEEEvNS4_8identityESY_S18_vS19_EENS_8epilogue10collective6detail29Sm90TmaWarpSpecializedAdapterINS1C_15DefaultEpilogueIaSI_SI_NS1B_6thread17LinearCombinationIaLi1EiiLNS1G_9ScaleType4KindE0ELNS_15FloatRoundStyleE2EaEENS1_15EpilogueDefaultEEEEEvvEEEEvNT_6ParamsE --------------------------
	.section	.text._ZN7cutlass13device_kernelINS_4gemm6kernel13GemmUniversalIN4cute5tupleIJiiiiEEENS1_10collective13CollectiveMmaINS1_34MainloopSm90TmaGmmaWarpSpecializedILi4ENS5_IJNS4_1CILi1EEESB_SB_EEENS1_35KernelTmaWarpSpecializedCooperativeEEENS5_IJNSA_ILi128EEENSA_ILi64EEESF_EEEaNS5_IJlSB_lEEEaSI_NS4_8TiledMMAINS4_8MMA_AtomIJNS4_4SM904GMMA26MMA_64x64x32_S32S8S8_SS_TNEEEENS4_6LayoutINS5_IJNSA_ILi2EEESB_SB_EEENS5_IJSB_NSA_ILi0EEESS_EEEEENS5_IJNS4_10UnderscoreESV_SV_EEEEENS4_13SM90_TMA_LOADENS4_14ComposedLayoutINS4_7SwizzleILi3ELi4ELi3EEENS4_18smem_ptr_flag_bitsILi8EEENSP_INS5_IJNSA_ILi8EEESF_EEENS5_IJSF_SB_EEEEEEEvNS4_8identityESY_S18_vS19_EENS_8epilogue10collective6detail29Sm90TmaWarpSpecializedAdapterINS1C_15DefaultEpilogueIaSI_SI_NS1B_6thread17LinearCombinationIaLi1EiiLNS1G_9ScaleType4KindE0ELNS_15FloatRoundStyleE2EaEENS1_15EpilogueDefaultEEEEEvvEEEEvNT_6ParamsE,"ax",@progbits
	.align	128
.text._ZN7cutlass13device_kernelINS_4gemm6kernel13GemmUniversalIN4cute5tupleIJiiiiEEENS1_10collective13CollectiveMmaINS1_34MainloopSm90TmaGmmaWarpSpecializedILi4ENS5_IJNS4_1CILi1EEESB_SB_EEENS1_35KernelTmaWarpSpecializedCooperativeEEENS5_IJNSA_ILi128EEENSA_ILi64EEESF_EEEaNS5_IJlSB_lEEEaSI_NS4_8TiledMMAINS4_8MMA_AtomIJNS4_4SM904GMMA26MMA_64x64x32_S32S8S8_SS_TNEEEENS4_6LayoutINS5_IJNSA_ILi2EEESB_SB_EEENS5_IJSB_NSA_ILi0EEESS_EEEEENS5_IJNS4_10UnderscoreESV_SV_EEEEENS4_13SM90_TMA_LOADENS4_14ComposedLayoutINS4_7SwizzleILi3ELi4ELi3EEENS4_18smem_ptr_flag_bitsILi8EEENSP_INS5_IJNSA_ILi8EEESF_EEENS5_IJSF_SB_EEEEEEEvNS4_8identityESY_S18_vS19_EENS_8epilogue10collective6detail29Sm90TmaWarpSpecializedAdapterINS1C_15DefaultEpilogueIaSI_SI_NS1B_6thread17LinearCombinationIaLi1EiiLNS1G_9ScaleType4KindE0ELNS_15FloatRoundStyleE2EaEENS1_15EpilogueDefaultEEEEEvvEEEEvNT_6ParamsE:
        .type           _ZN7cutlass13device_kernelINS_4gemm6kernel13GemmUniversalIN4cute5tupleIJiiiiEEENS1_10collective13CollectiveMmaINS1_34MainloopSm90TmaGmmaWarpSpecializedILi4ENS5_IJNS4_1CILi1EEESB_SB_EEENS1_35KernelTmaWarpSpecializedCooperativeEEENS5_IJNSA_ILi128EEENSA_ILi64EEESF_EEEaNS5_IJlSB_lEEEaSI_NS4_8TiledMMAINS4_8MMA_AtomIJNS4_4SM904GMMA26MMA_64x64x32_S32S8S8_SS_TNEEEENS4_6LayoutINS5_IJNSA_ILi2EEESB_SB_EEENS5_IJSB_NSA_ILi0EEESS_EEEEENS5_IJNS4_10UnderscoreESV_SV_EEEEENS4_13SM90_TMA_LOADENS4_14ComposedLayoutINS4_7SwizzleILi3ELi4ELi3EEENS4_18smem_ptr_flag_bitsILi8EEENSP_INS5_IJNSA_ILi8EEESF_EEENS5_IJSF_SB_EEEEEEEvNS4_8identityESY_S18_vS19_EENS_8epilogue10collective6detail29Sm90TmaWarpSpecializedAdapterINS1C_15DefaultEpilogueIaSI_SI_NS1B_6thread17LinearCombinationIaLi1EiiLNS1G_9ScaleType4KindE0ELNS_15FloatRoundStyleE2EaEENS1_15EpilogueDefaultEEEEEvvEEEEvNT_6ParamsE,@function
        .size           _ZN7cutlass13device_kernelINS_4gemm6kernel13GemmUniversalIN4cute5tupleIJiiiiEEENS1_10collective13CollectiveMmaINS1_34MainloopSm90TmaGmmaWarpSpecializedILi4ENS5_IJNS4_1CILi1EEESB_SB_EEENS1_35KernelTmaWarpSpecializedCooperativeEEENS5_IJNSA_ILi128EEENSA_ILi64EEESF_EEEaNS5_IJlSB_lEEEaSI_NS4_8TiledMMAINS4_8MMA_AtomIJNS4_4SM904GMMA26MMA_64x64x32_S32S8S8_SS_TNEEEENS4_6LayoutINS5_IJNSA_ILi2EEESB_SB_EEENS5_IJSB_NSA_ILi0EEESS_EEEEENS5_IJNS4_10UnderscoreESV_SV_EEEEENS4_13SM90_TMA_LOADENS4_14ComposedLayoutINS4_7SwizzleILi3ELi4ELi3EEENS4_18smem_ptr_flag_bitsILi8EEENSP_INS5_IJNSA_ILi8EEESF_EEENS5_IJSF_SB_EEEEEEEvNS4_8identityESY_S18_vS19_EENS_8epilogue10collective6detail29Sm90TmaWarpSpecializedAdapterINS1C_15DefaultEpilogueIaSI_SI_NS1B_6thread17LinearCombinationIaLi1EiiLNS1G_9ScaleType4KindE0ELNS_15FloatRoundStyleE2EaEENS1_15EpilogueDefaultEEEEEvvEEEEvNT_6ParamsE,(.L_x_134 - _ZN7cutlass13device_kernelINS_4gemm6kernel13GemmUniversalIN4cute5tupleIJiiiiEEENS1_10collective13CollectiveMmaINS1_34MainloopSm90TmaGmmaWarpSpecializedILi4ENS5_IJNS4_1CILi1EEESB_SB_EEENS1_35KernelTmaWarpSpecializedCooperativeEEENS5_IJNSA_ILi128EEENSA_ILi64EEESF_EEEaNS5_IJlSB_lEEEaSI_NS4_8TiledMMAINS4_8MMA_AtomIJNS4_4SM904GMMA26MMA_64x64x32_S32S8S8_SS_TNEEEENS4_6LayoutINS5_IJNSA_ILi2EEESB_SB_EEENS5_IJSB_NSA_ILi0EEESS_EEEEENS5_IJNS4_10UnderscoreESV_SV_EEEEENS4_13SM90_TMA_LOADENS4_14ComposedLayoutINS4_7SwizzleILi3ELi4ELi3EEENS4_18smem_ptr_flag_bitsILi8EEENSP_INS5_IJNSA_ILi8EEESF_EEENS5_IJSF_SB_EEEEEEEvNS4_8identityESY_S18_vS19_EENS_8epilogue10collective6detail29Sm90TmaWarpSpecializedAdapterINS1C_15DefaultEpilogueIaSI_SI_NS1B_6thread17LinearCombinationIaLi1EiiLNS1G_9ScaleType4KindE0ELNS_15FloatRoundStyleE2EaEENS1_15EpilogueDefaultEEEEEvvEEEEvNT_6ParamsE)
        .other          _ZN7cutlass13device_kernelINS_4gemm6kernel13GemmUniversalIN4cute5tupleIJiiiiEEENS1_10collective13CollectiveMmaINS1_34MainloopSm90TmaGmmaWarpSpecializedILi4ENS5_IJNS4_1CILi1EEESB_SB_EEENS1_35KernelTmaWarpSpecializedCooperativeEEENS5_IJNSA_ILi128EEENSA_ILi64EEESF_EEEaNS5_IJlSB_lEEEaSI_NS4_8TiledMMAINS4_8MMA_AtomIJNS4_4SM904GMMA26MMA_64x64x32_S32S8S8_SS_TNEEEENS4_6LayoutINS5_IJNSA_ILi2EEESB_SB_EEENS5_IJSB_NSA_ILi0EEESS_EEEEENS5_IJNS4_10UnderscoreESV_SV_EEEEENS4_13SM90_TMA_LOADENS4_14ComposedLayoutINS4_7SwizzleILi3ELi4ELi3EEENS4_18smem_ptr_flag_bitsILi8EEENSP_INS5_IJNSA_ILi8EEESF_EEENS5_IJSF_SB_EEEEEEEvNS4_8identityESY_S18_vS19_EENS_8epilogue10collective6detail29Sm90TmaWarpSpecializedAdapterINS1C_15DefaultEpilogueIaSI_SI_NS1B_6thread17LinearCombinationIaLi1EiiLNS1G_9ScaleType4KindE0ELNS_15FloatRoundStyleE2EaEENS1_15EpilogueDefaultEEEEEvvEEEEvNT_6ParamsE,@"STO_CUDA_ENTRY STV_DEFAULT"
_ZN7cutlass13device_kernelINS_4gemm6kernel13GemmUniversalIN4cute5tupleIJiiiiEEENS1_10collective13CollectiveMmaINS1_34MainloopSm90TmaGmmaWarpSpecializedILi4ENS5_IJNS4_1CILi1EEESB_SB_EEENS1_35KernelTmaWarpSpecializedCooperativeEEENS5_IJNSA_ILi128EEENSA_ILi64EEESF_EEEaNS5_IJlSB_lEEEaSI_NS4_8TiledMMAINS4_8MMA_AtomIJNS4_4SM904GMMA26MMA_64x64x32_S32S8S8_SS_TNEEEENS4_6LayoutINS5_IJNSA_ILi2EEESB_SB_EEENS5_IJSB_NSA_ILi0EEESS_EEEEENS5_IJNS4_10UnderscoreESV_SV_EEEEENS4_13SM90_TMA_LOADENS4_14ComposedLayoutINS4_7SwizzleILi3ELi4ELi3EEENS4_18smem_ptr_flag_bitsILi8EEENSP_INS5_IJNSA_ILi8EEESF_EEENS5_IJSF_SB_EEEEEEEvNS4_8identityESY_S18_vS19_EENS_8epilogue10collective6detail29Sm90TmaWarpSpecializedAdapterINS1C_15DefaultEpilogueIaSI_SI_NS1B_6thread17LinearCombinationIaLi1EiiLNS1G_9ScaleType4KindE0ELNS_15FloatRoundStyleE2EaEENS1_15EpilogueDefaultEEEEEvvEEEEvNT_6ParamsE:
[----:B------:R-:W0:Y:S01]  /*0000*/  LDC R1, c[0x0][0x28] ;  /* 0x00000a00ff017b82 */ /* 0x000e220000000800 */
[----:B------:R-:W1:Y:S01]  /*0010*/  S2R R18, SR_TID.X ;  /* 0x0000000000127919 */ /* 0x000e620000002100 */
[----:B------:R-:W-:Y:S01]  /*0020*/  ELECT P0, URZ, PT ;  /* 0x00000000003f782f */ /* 0x000fe20003800000 */
[----:B------:R-:W-:Y:S01]  /*0030*/  BSSY B0, `(.L_x_0) ;  /* 0x000000f000007945 */ /* 0x000fe20003800000 */
[--C-:B-1----:R-:W-:Y:S02]  /*0040*/  SHF.R.U32.HI R0, RZ, 0x5, R18.reuse ;  /* 0x00000005ff007819 */ /* 0x102fe40000011612 */
[----:B------:R-:W-:-:S03]  /*0050*/  SHF.R.U32.HI R2, RZ, 0x7, R18 ;  /* 0x00000007ff027819 */ /* 0x000fc60000011612 */
[----:B------:R-:W1:Y:S04]  /*0060*/  SHFL.IDX PT, R5, R0, RZ, 0x1f ;  /* 0x00001fff00057589 */ /* 0x000e6800000e0000 */
[----:B------:R2:W3:Y:S01]  /*0070*/  SHFL.IDX PT, R8, R2, RZ, 0x1f ;  /* 0x00001fff02087589 */ /* 0x0004e200000e0000 */
[----:B-1----:R-:W-:-:S13]  /*0080*/  ISETP.NE.OR P0, PT, R5, RZ, !P0 ;  /* 0x000000ff0500720c */ /* 0x002fda0004705670 */
[----:B0-23--:R-:W-:Y:S05]  /*0090*/  @P0 BRA `(.L_x_1) ;  /* 0x0000000000200947 */ /* 0x00dfea0003800000 */
[----:B------:R-:W-:Y:S02]  /*00a0*/  ULDC.64 UR4, c[0x0][0x198] ;  /* 0x0000660000047ab9 */ /* 0x000fe40000000a00 */
[----:B------:R-:W-:Y:S02]  /*00b0*/  UIADD3 UR6, UP0, UR4, 0xf0, URZ ;  /* 0x000000f004067890 */ /* 0x000fe4000ff1e03f */
[----:B------:R-:W-:Y:S02]  /*00c0*/  UIADD3 UR4, UP1, UR4, 0x1f0, URZ ;  /* 0x000001f004047890 */ /* 0x000fe4000ff3e03f */
[----:B------:R-:W-:Y:S02]  /*00d0*/  UIADD3.X UR7, URZ, UR5, URZ, UP0, !UPT ;  /* 0x000000053f077290 */ /* 0x000fe400087fe43f */
[----:B------:R-:W-:-:S07]  /*00e0*/  UIADD3.X UR5, URZ, UR5, URZ, UP1, !UPT ;  /* 0x000000053f057290 */ /* 0x000fce0008ffe43f */
[----:B------:R0:W-:Y:S02]  /*00f0*/  UTMACCTL.PF [UR6] ;  /* 0x00000000060079b9 */ /* 0x0001e40008040000 */
[----:B------:R0:W-:Y:S02]  /*0100*/  UTMACCTL.PF [UR4] ;  /* 0x00000000040079b9 */ /* 0x0001e40008040000 */
[----:B0-----:R-:W-:Y:S01]  /*0110*/  NOP ;  /* 0x0000000000007918 */ /* 0x001fe20000000000 */
.L_x_1:
[----:B------:R-:W-:Y:S05]  /*0120*/  BSYNC B0 ;  /* 0x0000000000007941 */ /* 0x000fea0003800000 */
.L_x_0:
[----:B------:R-:W0:Y:S02]  /*0130*/  SHFL.IDX PT, R2, R0, RZ, 0x1f ;  /* 0x00001fff00027589 */ /* 0x000e2400000e0000 */
[----:B0-----:R-:W-:-:S13]  /*0140*/  ISETP.NE.AND P0, PT, R2, RZ, PT ;  /* 0x000000ff0200720c */ /* 0x001fda0003f05270 */
[----:B------:R-:W-:Y:S05]  /*0150*/  @P0 BRA `(.L_x_2) ;  /* 0x0000000000580947 */ /* 0x000fea0003800000 */
[----:B------:R-:W0:Y:S01]  /*0160*/  S2UR UR8, SR_CgaCtaId ;  /* 0x00000000000879c3 */ /* 0x000e220000008800 */
[----:B------:R-:W-:Y:S01]  /*0170*/  UMOV UR4, 0x400 ;  /* 0x0000040000047882 */ /* 0x000fe20000000000 */
[----:B------:R-:W-:Y:S01]  /*0180*/  UMOV UR5, 0x1 ;  /* 0x0000000100057882 */ /* 0x000fe20000000000 */
[----:B------:R-:W-:Y:S01]  /*0190*/  UMOV UR6, 0x100 ;  /* 0x0000010000067882 */ /* 0x000fe20000000000 */
[----:B------:R-:W-:Y:S01]  /*01a0*/  ELECT P0, URZ, PT ;  /* 0x00000000003f782f */ /* 0x000fe20003800000 */
[----:B------:R-:W-:-:S04]  /*01b0*/  UIADD3 UR6, -UR6, 0x100000, URZ ;  /* 0x0010000006067890 */ /* 0x000fc8000fffe13f */
[----:B------:R-:W-:Y:S02]  /*01c0*/  USHF.L.U32 UR7, UR6, 0xb, URZ ;  /* 0x0000000b06077899 */ /* 0x000fe4000800063f */
[----:B------:R-:W-:Y:S02]  /*01d0*/  USHF.L.U32 UR6, UR6, 0x1, URZ ;  /* 0x0000000106067899 */ /* 0x000fe4000800063f */
[----:B0-----:R-:W-:Y:S02]  /*01e0*/  ULEA UR8, UR8, UR4, 0x18 ;  /* 0x0000000408087291 */ /* 0x001fe4000f8ec03f */
[----:B------:R-:W-:-:S04]  /*01f0*/  UIADD3 UR4, -UR5, 0x100000, URZ ;  /* 0x0010000005047890 */ /* 0x000fc8000fffe13f */
[----:B------:R-:W-:Y:S02]  /*0200*/  USHF.L.U32 UR5, UR4, 0xb, URZ ;  /* 0x0000000b04057899 */ /* 0x000fe4000800063f */
[----:B------:R-:W-:Y:S01]  /*0210*/  USHF.L.U32 UR4, UR4, 0x1, URZ ;  /* 0x0000000104047899 */ /* 0x000fe2000800063f */
[----:B------:R-:W0:Y:S11]  /*0220*/  FENCE.VIEW.ASYNC.S ;  /* 0x00000000000073c6 */ /* 0x000e360000000000 */
[----:B0-----:R0:W1:Y:S01]  /*0230*/  SYNCS.EXCH.64 URZ, [UR8], UR4 ;  /* 0x00000004083f75b2 */ /* 0x0010620008000100 */
[----:B------:R0:W2:Y:S01]  /*0240*/  SYNCS.EXCH.64 URZ, [UR8+0x20], UR6 ;  /* 0x00002006083f75b2 */ /* 0x0000a20008000100 */
[----:B------:R0:W3:Y:S01]  /*0250*/  SYNCS.EXCH.64 URZ, [UR8+0x8], UR4 ;  /* 0x00000804083f75b2 */ /* 0x0000e20008000100 */
[----:B------:R0:W4:Y:S01]  /*0260*/  SYNCS.EXCH.64 URZ, [UR8+0x28], UR6 ;  /* 0x00002806083f75b2 */ /* 0x0001220008000100 */
[----:B------:R0:W0:Y:S01]  /*0270*/  SYNCS.EXCH.64 URZ, [UR8+0x10], UR4 ;  /* 0x00001004083f75b2 */ /* 0x0000220008000100 */
[----:B------:R0:W0:Y:S01]  /*0280*/  SYNCS.EXCH.64 URZ, [UR8+0x30], UR6 ;  /* 0x00003006083f75b2 */ /* 0x0000220008000100 */
[----:B------:R0:W0:Y:S01]  /*0290*/  SYNCS.EXCH.64 URZ, [UR8+0x18], UR4 ;  /* 0x00001804083f75b2 */ /* 0x0000220008000100 */
[----:B------:R0:W0:Y:S01]  /*02a0*/  SYNCS.EXCH.64 URZ, [UR8+0x38], UR6 ;  /* 0x00003806083f75b2 */ /* 0x0000220008000100 */
[----:B------:R-:W-:Y:S01]  /*02b0*/  NOP ;  /* 0x0000000000007918 */ /* 0x000fe20000000000 */
.L_x_2:
[----:B------:R-:W5:Y:S01]  /*02c0*/  SHFL.IDX PT, R0, R0, RZ, 0x1f ;  /* 0x00001fff00007589 */ /* 0x000f6200000e0000 */
[----:B------:R-:W-:Y:S01]  /*02d0*/  ELECT P0, URZ, PT ;  /* 0x00000000003f782f */ /* 0x000fe20003800000 */
[----:B------:R-:W1:Y:S01]  /*02e0*/  LDC R2, c[0x0][0x65c] ;  /* 0x00019700ff027b82 */ /* 0x000e620000000800 */
[----:B------:R-:W-:Y:S01]  /*02f0*/  SHF.R.S32.HI R6, RZ, 0x1f, R5 ;  /* 0x0000001fff067819 */ /* 0x000fe20000011405 */
[----:B------:R-:W2:Y:S01]  /*0300*/  S2R R3, SR_CTAID.Y ;  /* 0x0000000000037919 */ /* 0x000ea20000002600 */
[----:B0-----:R-:W-:Y:S01]  /*0310*/  UMOV UR4, 0x20 ;  /* 0x0000002000047882 */ /* 0x001fe20000000000 */
[----:B------:R-:W-:Y:S01]  /*0320*/  ISETP.NE.AND P2, PT, R8, RZ, PT ;  /* 0x000000ff0800720c */ /* 0x000fe20003f45270 */
[----:B------:R-:W-:Y:S01]  /*0330*/  NOP ;  /* 0x0000000000007918 */ /* 0x000fe20000000000 */
[----:B------:R-:W0:Y:S01]  /*0340*/  S2R R4, SR_CTAID.X ;  /* 0x0000000000047919 */ /* 0x000e220000002500 */
[----:B------:R-:W-:Y:S01]  /*0350*/  LEA.HI R6, R6, R5, RZ, 0x2 ;  /* 0x0000000506067211 */ /* 0x000fe200078f10ff */
[----:B------:R-:W-:Y:S01]  /*0360*/  NOP ;  /* 0x0000000000007918 */ /* 0x000fe20000000000 */
[----:B-----5:R-:W-:-:S02]  /*0370*/  ISETP.NE.OR P0, PT, R0, RZ, !P0 ;  /* 0x000000ff0000720c */ /* 0x020fc40004705670 */
[----:B-1----:R-:W-:-:S04]  /*0380*/  ISETP.NE.AND P3, PT, R2, 0x1, PT ;  /* 0x000000010200780c */ /* 0x002fc80003f65270 */
[----:B------:R-:W-:Y:S02]  /*0390*/  P2R R0, PR, RZ, 0x8 ;  /* 0x00000008ff007803 */ /* 0x000fe40000000000 */
[----:B------:R-:W-:-:S05]  /*03a0*/  LOP3.LUT R0, R6, 0xfffffffc, RZ, 0xc0, !PT ;  /* 0xfffffffc06007812 */ /* 0x000fca00078ec0ff */
[----:B------:R-:W-:Y:S01]  /*03b0*/  VOTEU.ALL UP0, P0 ;  /* 0x00000000003f7886 */ /* 0x000fe20000000000 */
[----:B------:R-:W-:Y:S01]  /*03c0*/  IMAD.IADD R0, R5, 0x1, -R0 ;  /* 0x0000000105007824 */ /* 0x000fe200078e0a00 */
[----:B------:R-:W0:Y:S01]  /*03d0*/  @P3 LDC R17, c[0x0][0x10] ;  /* 0x00000400ff113b82 */ /* 0x000e220000000800 */
[----:B------:R-:W-:Y:S01]  /*03e0*/  VOTEU.ALL UP1, P0 ;  /* 0x00000000003f7886 */ /* 0x000fe20000020000 */
[----:B--2---:R-:W-:Y:S01]  /*03f0*/  @P3 IMAD.MOV.U32 R6, RZ, RZ, R3 ;  /* 0x000000ffff063224 */ /* 0x004fe200078e0003 */
[----:B------:R-:W-:Y:S01]  /*0400*/  @!UP0 UMOV UR6, 0x400 ;  /* 0x0000040000068882 */ /* 0x000fe20000000000 */
[----:B------:R-:W-:-:S04]  /*0410*/  @!UP0 UIADD3 UR4, -UR4, 0x100000, URZ ;  /* 0x0010000004048890 */ /* 0x000fc8000fffe13f */
[----:B------:R-:W-:Y:S02]  /*0420*/  @!UP0 USHF.L.U32 UR5, UR4, 0xb, URZ ;  /* 0x0000000b04058899 */ /* 0x000fe4000800063f */
[----:B------:R-:W-:Y:S01]  /*0430*/  @!UP0 USHF.L.U32 UR4, UR4, 0x1, URZ ;  /* 0x0000000104048899 */ /* 0x000fe2000800063f */
[----:B------:R-:W-:Y:S02]  /*0440*/  @P3 IMAD.MOV.U32 R7, RZ, RZ, RZ ;  /* 0x000000ffff073224 */ /* 0x000fe400078e00ff */
[----:B------:R-:W-:Y:S01]  /*0450*/  IMAD.MOV.U32 R5, RZ, RZ, RZ ;  /* 0x000000ffff057224 */ /* 0x000fe200078e00ff */
[----:B------:R-:W1:Y:S01]  /*0460*/  @!UP0 S2UR UR7, SR_CgaCtaId ;  /* 0x00000000000789c3 */ /* 0x000e620000008800 */
[----:B------:R-:W-:-:S07]  /*0470*/  @P3 IMAD.MOV.U32 R11, RZ, RZ, RZ ;  /* 0x000000ffff0b3224 */ /* 0x000fce00078e00ff */
[----:B------:R-:W2:Y:S01]  /*0480*/  @!P3 LDC R9, c[0x0][0xc] ;  /* 0x00000300ff09bb82 */ /* 0x000ea20000000800 */
[----:B0-----:R-:W-:-:S04]  /*0490*/  @P3 IMAD.WIDE.U32 R16, R4, R17, R6 ;  /* 0x0000001104103225 */ /* 0x001fc800078e0006 */
[----:B------:R-:W-:Y:S01]  /*04a0*/  @P3 IMAD.IADD R17, R17, 0x1, R11 ;  /* 0x0000000111113824 */ /* 0x000fe200078e020b */
[----:B-1----:R-:W-:Y:S01]  /*04b0*/  @!UP0 ULEA UR6, UR7, UR6, 0x18 ;  /* 0x0000000607068291 */ /* 0x002fe2000f8ec03f */
[----:B------:R-:W-:Y:S01]  /*04c0*/  VOTEU.ALL UP0, P0 ;  /* 0x00000000003f7886 */ /* 0x000fe20000000000 */
[----:B------:R-:W-:-:S04]  /*04d0*/  ISETP.NE.AND P0, PT, R0, 0x3, PT ;  /* 0x000000030000780c */ /* 0x000fc80003f05270 */
[----:B------:R-:W-:Y:S01]  /*04e0*/  ISETP.EQ.OR P0, PT, R0, RZ, !P0 ;  /* 0x000000ff0000720c */ /* 0x000fe20004702670 */
[----:B--2---:R-:W-:-:S03]  /*04f0*/  @!P3 IMAD.WIDE.U32 R6, R9, R3, R4 ;  /* 0x000000030906b225 */ /* 0x004fc600078e0004 */
[C---:B------:R-:W-:Y:S01]  /*0500*/  ISETP.EQ.AND P0, PT, R8.reuse, RZ, P0 ;  /* 0x000000ff0800720c */ /* 0x040fe20000702270 */
[----:B------:R-:W-:Y:S01]  /*0510*/  VIADD R8, R8, 0xffffffff ;  /* 0xffffffff08087836 */ /* 0x000fe20000000000 */
[----:B------:R-:W0:Y:S02]  /*0520*/  FENCE.VIEW.ASYNC.S ;  /* 0x00000000000073c6 */ /* 0x000e240000000000 */
[----:B0-----:R0:W3:Y:S01]  /*0530*/  @!UP0 SYNCS.EXCH.64 URZ, [UR6+0x50], UR4 ;  /* 0x00005004063f85b2 */ /* 0x0010e20008000100 */
[----:B------:R-:W-:Y:S01]  /*0540*/  @!P3 IMAD.MOV.U32 R16, RZ, RZ, R6 ;  /* 0x000000ffff10b224 */ /* 0x000fe200078e0006 */
[----:B------:R-:W-:Y:S01]  /*0550*/  SEL R19, RZ, 0x1, !P0 ;  /* 0x00000001ff137807 */ /* 0x000fe20004000000 */
[----:B------:R-:W-:Y:S01]  /*0560*/  @!P3 IMAD.MOV.U32 R17, RZ, RZ, R7 ;  /* 0x000000ffff11b224 */ /* 0x000fe200078e0007 */
[----:B------:R-:W-:-:S04]  /*0570*/  ISETP.GE.U32.AND P1, PT, R8, 0x2, PT ;  /* 0x000000020800780c */ /* 0x000fc80003f26070 */
[----:B------:R-:W-:Y:S01]  /*0580*/  SEL R19, R19, 0x2, P1 ;  /* 0x0000000213137807 */ /* 0x000fe20000800000 */
[----:B------:R0:W3:Y:S01]  /*0590*/  @!UP1 SYNCS.EXCH.64 URZ, [UR6+0x58], UR4 ;  /* 0x00005804063f95b2 */ /* 0x0000e20008000100 */
[----:B------:R-:W-:Y:S01]  /*05a0*/  NOP ;  /* 0x0000000000007918 */ /* 0x000fe20000000000 */
[----:B---34-:R-:W-:Y:S06]  /*05b0*/  BAR.SYNC.DEFER_BLOCKING 0x0 ;  /* 0x0000000000007b1d */ /* 0x018fec0000010000 */
[----:B------:R-:W-:Y:S05]  /*05c0*/  @!P2 BRA `(.L_x_3) ;  /* 0x000000380098a947 */ /* 0x000fea0003800000 */
[----:B------:R-:W-:-:S13]  /*05d0*/  ISETP.GT.U32.AND P0, PT, R8, 0x1, PT ;  /* 0x000000010800780c */ /* 0x000fda0003f04070 */
[----:B0-----:R-:W-:Y:S05]  /*05e0*/  @P0 EXIT ;  /* 0x000000000000094d */ /* 0x001fea0003800000 */
[----:B------:R-:W-:Y:S01]  /*05f0*/  ULDC.64 UR4, c[0x0][0x650] ;  /* 0x0001940000047ab9 */ /* 0x000fe20000000a00 */
[----:B------:R-:W-:Y:S01]  /*0600*/  PRMT R0, RZ, 0x7610, R0 ;  /* 0x00007610ff007816 */ /* 0x000fe20000000000 */
[----:B------:R-:W-:Y:S01]  /*0610*/  IMAD.MOV.U32 R57, RZ, RZ, -0x1 ;  /* 0xffffffffff397424 */ /* 0x000fe200078e00ff */
[----:B------:R-:W-:Y:S01]  /*0620*/  ISETP.GE.U32.AND P0, PT, R16, UR4, PT ;  /* 0x0000000410007c0c */ /* 0x000fe2000bf06070 */
[----:B------:R-:W-:Y:S02]  /*0630*/  IMAD.MOV.U32 R58, RZ, RZ, -0x1 ;  /* 0xffffffffff3a7424 */ /* 0x000fe400078e00ff */
[----:B------:R-:W-:Y:S01]  /*0640*/  IMAD.MOV.U32 R59, RZ, RZ, -0x1 ;  /* 0xffffffffff3b7424 */ /* 0x000fe200078e00ff */
[----:B------:R-:W-:-:S13]  /*0650*/  ISETP.GE.U32.AND.EX P0, PT, R17, UR5, PT, P0 ;  /* 0x0000000511007c0c */ /* 0x000fda000bf06100 */
[----:B------:R-:W-:Y:S05]  /*0660*/  @P0 BRA `(.L_x_4) ;  /* 0x0000000400540947 */ /* 0x000fea0003800000 */
[----:B------:R-:W0:Y:S01]  /*0670*/  LDC.64 R14, c[0x0][0x628] ;  /* 0x00018a00ff0e7b82 */ /* 0x000e220000000a00 */
[----:B------:R-:W-:Y:S02]  /*0680*/  IMAD.MOV.U32 R6, RZ, RZ, R16 ;  /* 0x000000ffff067224 */ /* 0x000fe400078e0010 */
[----:B------:R-:W-:-:S05]  /*0690*/  IMAD.MOV.U32 R7, RZ, RZ, R17 ;  /* 0x000000ffff077224 */ /* 0x000fca00078e0011 */
[----:B------:R-:W1:Y:S08]  /*06a0*/  LDC R0, c[0x0][0x630] ;  /* 0x00018c00ff007b82 */ /* 0x000e700000000800 */
[----:B------:R-:W2:Y:S01]  /*06b0*/  LDC.64 R20, c[0x0][0x620] ;  /* 0x00018800ff147b82 */ /* 0x000ea20000000a00 */
[----:B0-----:R-:W-:-:S04]  /*06c0*/  ISETP.NE.U32.AND P0, PT, R14, RZ, PT ;  /* 0x000000ff0e00720c */ /* 0x001fc80003f05070 */
[----:B------:R-:W-:-:S13]  /*06d0*/  ISETP.NE.AND.EX P0, PT, R15, RZ, PT, P0 ;  /* 0x000000ff0f00720c */ /* 0x000fda0003f05300 */
[----:B-12---:R-:W-:Y:S05]  /*06e0*/  @!P0 BRA `(.L_x_5) ;  /* 0x0000000000288947 */ /* 0x006fea0003800000 */
[----:B------:R-:W0:Y:S02]  /*06f0*/  LDC R11, c[0x0][0x634] ;  /* 0x00018d00ff0b7b82 */ /* 0x000e240000000800 */
[----:B0-----:R-:W-:-:S05]  /*0700*/  IADD3 R11, P0, R16, R11, RZ ;  /* 0x0000000b100b7210 */ /* 0x001fca0007f1e0ff */
[----:B------:R-:W-:-:S04]  /*0710*/  IMAD.X R13, RZ, RZ, R17, P0 ;  /* 0x000000ffff0d7224 */ /* 0x000fc800000e0611 */
[----:B------:R-:W-:-:S04]  /*0720*/  IMAD.WIDE.U32 R6, R13, R14, RZ ;  /* 0x0000000e0d067225 */ /* 0x000fc800078e00ff */
[----:B------:R-:W-:-:S04]  /*0730*/  IMAD.WIDE.U32 R8, P0, R11, R15, R6 ;  /* 0x0000000f0b087225 */ /* 0x000fc80007800006 */
[----:B------:R-:W-:-:S04]  /*0740*/  IMAD.WIDE.U32 R6, R11, R14, RZ ;  /* 0x0000000e0b067225 */ /* 0x000fc800078e00ff */
[----:B------:R-:W-:Y:S01]  /*0750*/  IMAD.X R11, RZ, RZ, RZ, P0 ;  /* 0x000000ffff0b7224 */ /* 0x000fe200000e06ff */
[----:B------:R-:W-:Y:S01]  /*0760*/  IADD3 RZ, P0, R7, R8, RZ ;  /* 0x0000000807ff7210 */ /* 0x000fe20007f1e0ff */
[----:B------:R-:W-:-:S04]  /*0770*/  IMAD.MOV.U32 R10, RZ, RZ, R9 ;  /* 0x000000ffff0a7224 */ /* 0x000fc800078e0009 */
[----:B------:R-:W-:-:S08]  /*0780*/  IMAD.WIDE.U32.X R6, R13, R15, R10, P0 ;  /* 0x0000000f0d067225 */ /* 0x000fd000000e040a */
.L_x_5:
[-CC-:B------:R-:W-:Y:S01]  /*0790*/  SHF.R.U64 R59, R6, R0.reuse, R7.reuse ;  /* 0x00000000063b7219 */ /* 0x180fe20000001207 */
[----:B------:R-:W0:Y:S01]  /*07a0*/  LDC R10, c[0x0][0x618] ;  /* 0x00018600ff0a7b82 */ /* 0x000e220000000800 */
[----:B------:R-:W-:Y:S01]  /*07b0*/  SHF.R.U32.HI R5, RZ, R0, R7 ;  /* 0x00000000ff057219 */ /* 0x000fe20000011607 */
[----:B------:R-:W-:Y:S01]  /*07c0*/  ULDC UR4, c[0x0][0x150] ;  /* 0x0000540000047ab9 */ /* 0x000fe20000000800 */
[----:B------:R-:W-:Y:S02]  /*07d0*/  IADD3 R9, P0, RZ, -R59, RZ ;  /* 0x8000003bff097210 */ /* 0x000fe40007f1e0ff */
[----:B------:R-:W-:-:S03]  /*07e0*/  I2FP.F32.U32 R0, R4 ;  /* 0x0000000400007245 */ /* 0x000fc60000201000 */
[----:B------:R-:W1:Y:S01]  /*07f0*/  LDC.64 R26, c[0x0][0x640] ;  /* 0x00019000ff1a7b82 */ /* 0x000e620000000a00 */
[----:B------:R-:W-:Y:S02]  /*0800*/  IMAD.X R11, RZ, RZ, ~R5, P0 ;  /* 0x000000ffff0b7224 */ /* 0x000fe400000e0e05 */
[----:B------:R-:W-:Y:S01]  /*0810*/  FMUL R0, R0, UR4 ;  /* 0x0000000400007c20 */ /* 0x000fe20008400000 */
[----:B------:R-:W-:Y:S01]  /*0820*/  IMAD.WIDE.U32 R6, R9, R20, R16 ;  /* 0x0000001409067225 */ /* 0x000fe200078e0010 */
[----:B------:R-:W-:-:S03]  /*0830*/  ULDC UR4, c[0x0][0x154] ;  /* 0x0000550000047ab9 */ /* 0x000fc60000000800 */
[----:B------:R-:W-:Y:S01]  /*0840*/  IMAD R8, R11, R20, RZ ;  /* 0x000000140b087224 */ /* 0x000fe200078e02ff */
[----:B------:R-:W2:Y:S01]  /*0850*/  LDC R5, c[0x0][0x144] ;  /* 0x00005100ff057b82 */ /* 0x000ea20000000800 */
[----:B------:R-:W3:Y:S02]  /*0860*/  F2I.U32.TRUNC.NTZ R0, R0 ;  /* 0x0000000000007305 */ /* 0x000ee4000020f000 */
[----:B------:R-:W-:-:S04]  /*0870*/  IMAD R9, R9, R21, R8 ;  /* 0x0000001509097224 */ /* 0x000fc800078e0208 */
[----:B------:R-:W-:Y:S01]  /*0880*/  IMAD.IADD R7, R7, 0x1, R9 ;  /* 0x0000000107077824 */ /* 0x000fe200078e0209 */
[----:B------:R-:W4:Y:S01]  /*0890*/  LDC R12, c[0x0][0x608] ;  /* 0x00018200ff0c7b82 */ /* 0x000f220000000800 */
[----:B------:R-:W-:-:S03]  /*08a0*/  IMAD.MOV.U32 R9, RZ, RZ, -0x1 ;  /* 0xffffffffff097424 */ /* 0x000fc600078e00ff */
[-CC-:B0-----:R-:W-:Y:S02]  /*08b0*/  SHF.R.U64 R20, R6, R10.reuse, R7.reuse ;  /* 0x0000000a06147219 */ /* 0x181fe40000001207 */
[----:B------:R-:W-:Y:S02]  /*08c0*/  I2FP.F32.U32 R6, R3 ;  /* 0x0000000300067245 */ /* 0x000fe40000201000 */
[----:B------:R-:W0:Y:S01]  /*08d0*/  LDC R24, c[0x0][0x658] ;  /* 0x00019600ff187b82 */ /* 0x000e220000000800 */
[----:B-1----:R-:W-:Y:S01]  /*08e0*/  ISETP.NE.U32.AND P0, PT, R26, RZ, PT ;  /* 0x000000ff1a00720c */ /* 0x002fe20003f05070 */
[----:B---3--:R-:W-:Y:S01]  /*08f0*/  IMAD.MOV R8, RZ, RZ, -R0 ;  /* 0x000000ffff087224 */ /* 0x008fe200078e0a00 */
[----:B------:R-:W-:Y:S01]  /*0900*/  SHF.R.U32.HI R7, RZ, R10, R7 ;  /* 0x0000000aff077219 */ /* 0x000fe20000011607 */
[----:B------:R-:W-:Y:S01]  /*0910*/  FMUL R6, R6, UR4 ;  /* 0x0000000406067c20 */ /* 0x000fe20008400000 */
[----:B------:R-:W-:-:S03]  /*0920*/  ISETP.NE.AND.EX P0, PT, R27, RZ, PT, P0 ;  /* 0x000000ff1b00720c */ /* 0x000fc60003f05300 */
[----:B------:R-:W1:Y:S01]  /*0930*/  LDC R14, c[0x0][0x148] ;  /* 0x00005200ff0e7b82 */ /* 0x000e620000000800 */
[----:B--2---:R-:W-:-:S07]  /*0940*/  IMAD R0, R5, R8, R4 ;  /* 0x0000000805007224 */ /* 0x004fce00078e0204 */
[----:B------:R-:W2:Y:S01]  /*0950*/  LDC R22, c[0x0][0x600] ;  /* 0x00018000ff167b82 */ /* 0x000ea20000000800 */
[-CC-:B----4-:R-:W-:Y:S02]  /*0960*/  SHF.R.U64 R28, R20, R12.reuse, R7.reuse ;  /* 0x0000000c141c7219 */ /* 0x190fe40000001207 */
[----:B------:R-:W-:Y:S01]  /*0970*/  SHF.R.U32.HI R5, RZ, R12, R7 ;  /* 0x0000000cff057219 */ /* 0x000fe20000011607 */
[----:B------:R-:W-:Y:S01]  /*0980*/  IMAD.MOV.U32 R7, RZ, RZ, 0x1 ;  /* 0x00000001ff077424 */ /* 0x000fe200078e00ff */
[----:B------:R3:W4:Y:S03]  /*0990*/  F2I.U32.TRUNC.NTZ R12, R6 ;  /* 0x00000006000c7305 */ /* 0x000726000020f000 */
[----:B------:R-:W1:Y:S01]  /*09a0*/  LDC R15, c[0x0][0x648] ;  /* 0x00019200ff0f7b82 */ /* 0x000e620000000800 */
[-C--:B0-----:R-:W-:Y:S02]  /*09b0*/  SHF.L.U32 R4, R9, R24.reuse, RZ ;  /* 0x0000001809047219 */ /* 0x081fe400000006ff */
[----:B------:R-:W-:-:S02]  /*09c0*/  SHF.R.U64 R30, R28, R24, R5 ;  /* 0x000000181c1e7219 */ /* 0x000fc40000001205 */
[----:B------:R-:W-:Y:S02]  /*09d0*/  LOP3.LUT R11, RZ, R4, RZ, 0x33, !PT ;  /* 0x00000004ff0b7212 */ /* 0x000fe400078e33ff */
[-C--:B------:R-:W-:Y:S01]  /*09e0*/  SHF.R.U32.HI R5, RZ, R24.reuse, R5 ;  /* 0x00000018ff057219 */ /* 0x080fe20000011605 */
[----:B------:R-:W0:Y:S01]  /*09f0*/  LDC R21, c[0x0][0x638] ;  /* 0x00018e00ff157b82 */ /* 0x000e220000000800 */
[----:B------:R-:W-:Y:S01]  /*0a00*/  SHF.L.U32 R10, R7, R24, RZ ;  /* 0x00000018070a7219 */ /* 0x000fe200000006ff */
[----:B------:R-:W-:-:S06]  /*0a10*/  IMAD.MOV.U32 R4, RZ, RZ, R30 ;  /* 0x000000ffff047224 */ /* 0x000fcc00078e001e */
[----:B------:R-:W0:Y:S01]  /*0a20*/  LDC R57, c[0x0][0x610] ;  /* 0x00018400ff397b82 */ /* 0x000e220000000800 */
[----:B---34-:R-:W-:Y:S05]  /*0a30*/  @!P0 BRA `(.L_x_6) ;  /* 0x0000000000288947 */ /* 0x018fea0003800000 */
[----:B------:R-:W3:Y:S02]  /*0a40*/  LDC R9, c[0x0][0x64c] ;  /* 0x00019300ff097b82 */ /* 0x000ee40000000800 */
[----:B---3--:R-:W-:-:S05]  /*0a50*/  IADD3 R9, P0, R30, R9, RZ ;  /* 0x000000091e097210 */ /* 0x008fca0007f1e0ff */
        /* <DEDUP_REMOVED lines=8> */
.L_x_6:
[----:B-1----:R-:W-:Y:S01]  /*0ae0*/  SHF.R.U64 R4, R4, R15, R5 ;  /* 0x0000000f04047219 */ /* 0x002fe20000001205 */
[----:B--2---:R-:W-:Y:S01]  /*0af0*/  VIADD R5, R22, 0xffffffff ;  /* 0xffffffff16057836 */ /* 0x004fe20000000000 */
[----:B------:R-:W-:Y:S01]  /*0b00*/  LOP3.LUT R11, R28, R11, RZ, 0xc0, !PT ;  /* 0x0000000b1c0b7212 */ /* 0x000fe200078ec0ff */
[----:B------:R-:W-:Y:S02]  /*0b10*/  IMAD.MOV R12, RZ, RZ, -R12 ;  /* 0x000000ffff0c7224 */ /* 0x000fe400078e0a0c */
[----:B------:R-:W-:Y:S02]  /*0b20*/  IMAD.MOV R6, RZ, RZ, -R4 ;  /* 0x000000ffff067224 */ /* 0x000fe400078e0a04 */
[----:B------:R-:W-:Y:S01]  /*0b30*/  IMAD R11, R10, R4, R11 ;  /* 0x000000040a0b7224 */ /* 0x000fe200078e020b */
[----:B------:R-:W-:Y:S01]  /*0b40*/  LOP3.LUT R4, R20, R5, RZ, 0xc0, !PT ;  /* 0x0000000514047212 */ /* 0x000fe200078ec0ff */
[----:B------:R-:W-:Y:S02]  /*0b50*/  @P3 IMAD R0, R14, R12, R3 ;  /* 0x0000000c0e003224 */ /* 0x000fe400078e0203 */
[----:B0-----:R-:W-:-:S02]  /*0b60*/  IMAD R3, R6, R21, R30 ;  /* 0x0000001506037224 */ /* 0x001fc400078e021e */
[----:B------:R-:W-:Y:S02]  /*0b70*/  IMAD R57, R11, R57, R0 ;  /* 0x000000390b397224 */ /* 0x000fe400078e0200 */
[----:B------:R-:W-:Y:S02]  /*0b80*/  IMAD R4, R3, R22, R4 ;  /* 0x0000001603047224 */ /* 0x000fe400078e0204 */
[----:B------:R-:W-:-:S03]  /*0b90*/  IMAD.MOV.U32 R0, RZ, RZ, 0x1 ;  /* 0x00000001ff007424 */ /* 0x000fc600078e00ff */
[----:B------:R-:W-:Y:S02]  /*0ba0*/  SEL R58, R4, R57, !P3 ;  /* 0x00000039043a7207 */ /* 0x000fe40005800000 */
[----:B------:R-:W-:-:S07]  /*0bb0*/  SEL R57, R57, R4, !P3 ;  /* 0x0000000439397207 */ /* 0x000fce0005800000 */
.L_x_4:
[----:B------:R-:W-:-:S08]  /*0bc0*/  NOP ;  /* 0x0000000000007918 */ /* 0x000fd00000000000 */
[----:B------:R-:W0:Y:S02]  /*0bd0*/  USETMAXREG.TRY_ALLOC.CTAPOOL UP0, 0xe8 ;  /* 0x000000e8000079c8 */ /* 0x000e240008000600 */
[----:B0-----:R-:W-:-:S13]  /*0be0*/  PLOP3.LUT P0, PT, PT, PT, UP0, 0x80, 0x0 ;  /* 0x000000000000781c */ /* 0x001fda0003f0f008 */
[----:B------:R-:W-:Y:S05]  /*0bf0*/  @!P0 BRA `(.L_x_4) ;  /* 0xfffffffc00f08947 */ /* 0x000fea000383ffff */
[----:B------:R-:W-:Y:S01]  /*0c00*/  ULDC.64 UR4, c[0x0][0x598] ;  /* 0x0001660000047ab9 */ /* 0x000fe20000000a00 */
[----:B------:R-:W-:Y:S01]  /*0c10*/  ULDC.64 UR36, c[0x0][0x208] ;  /* 0x0000820000247ab9 */ /* 0x000fe20000000a00 */
[----:B------:R-:W-:-:S04]  /*0c20*/  ISETP.NE.U32.AND P0, PT, RZ, UR4, PT ;  /* 0x00000004ff007c0c */ /* 0x000fc8000bf05070 */
[----:B------:R-:W-:-:S13]  /*0c30*/  ISETP.NE.AND.EX P0, PT, RZ, UR5, PT, P0 ;  /* 0x00000005ff007c0c */ /* 0x000fda000bf05300 */
[----:B------:R-:W-:Y:S05]  /*0c40*/  @!P0 BRA `(.L_x_7) ;  /* 0x00000000001c8947 */ /* 0x000fea0003800000 */
[----:B------:R-:W0:Y:S02]  /*0c50*/  LDC.64 R4, c[0x0][0x598] ;  /* 0x00016600ff047b82 */ /* 0x000e240000000a00 */
[----:B0-----:R-:W2:Y:S02]  /*0c60*/  LDG.E.64 R4, desc[UR36][R4.64] ;  /* 0x0000002404047981 */ /* 0x001ea4000c1e1b00 */
[----:B--2---:R-:W-:-:S04]  /*0c70*/  ISETP.NE.U32.AND P0, PT, R4, RZ, PT ;  /* 0x000000ff0400720c */ /* 0x004fc80003f05070 */
[----:B------:R-:W-:-:S13]  /*0c80*/  ISETP.NE.AND.EX P0, PT, R5, RZ, PT, P0 ;  /* 0x000000ff0500720c */ /* 0x000fda0003f05300 */
[----:B------:R-:W-:Y:S05]  /*0c90*/  @!P0 BRA `(.L_x_7) ;  /* 0x0000000000088947 */ /* 0x000fea0003800000 */
[----:B------:R0:W5:Y:S01]  /*0ca0*/  LD.E R22, desc[UR36][R4.64] ;  /* 0x0000002404167980 */ /* 0x000162000c101900 */
[----:B------:R-:W-:Y:S05]  /*0cb0*/  BRA `(.L_x_8) ;  /* 0x0000000000247947 */ /* 0x000fea0003800000 */
.L_x_7:
[----:B------:R-:W-:Y:S02]  /*0cc0*/  ULDC.64 UR4, c[0x0][0x588] ;  /* 0x0001620000047ab9 */ /* 0x000fe40000000a00 */
[----:B------:R-:W-:-:S04]  /*0cd0*/  ISETP.NE.U32.AND P0, PT, RZ, UR4, PT ;  /* 0x00000004ff007c0c */ /* 0x000fc8000bf05070 */
[----:B------:R-:W-:-:S13]  /*0ce0*/  ISETP.NE.AND.EX P0, PT, RZ, UR5, PT, P0 ;  /* 0x00000005ff007c0c */ /* 0x000fda000bf05300 */
[----:B------:R-:W-:Y:S05]  /*0cf0*/  @!P0 BRA `(.L_x_9) ;  /* 0x00000000000c8947 */ /* 0x000fea0003800000 */
[----:B------:R-:W0:Y:S02]  /*0d00*/  LDC.64 R22, c[0x0][0x588] ;  /* 0x00016200ff167b82 */ /* 0x000e240000000a00 */
[----:B0-----:R1:W5:Y:S01]  /*0d10*/  LDG.E R22, desc[UR36][R22.64] ;  /* 0x0000002416167981 */ /* 0x001362000c1e1900 */
[----:B------:R-:W-:Y:S05]  /*0d20*/  BRA `(.L_x_8) ;  /* 0x0000000000087947 */ /* 0x000fea0003800000 */
.L_x_9:
[----:B------:R-:W-:Y:S02]  /*0d30*/  ULDC UR4, c[0x0][0x580] ;  /* 0x0001600000047ab9 */ /* 0x000fe40000000800 */
[----:B------:R-:W-:-:S07]  /*0d40*/  IMAD.U32 R22, RZ, RZ, UR4 ;  /* 0x00000004ff167e24 */ /* 0x000fce000f8e00ff */
.L_x_8:
[----:B------:R-:W-:Y:S02]  /*0d50*/  ULDC.64 UR4, c[0x0][0x5a0] ;  /* 0x0001680000047ab9 */ /* 0x000fe40000000a00 */
[----:B------:R-:W-:-:S04]  /*0d60*/  ISETP.NE.U32.AND P0, PT, RZ, UR4, PT ;  /* 0x00000004ff007c0c */ /* 0x000fc8000bf05070 */
[----:B------:R-:W-:-:S13]  /*0d70*/  ISETP.NE.AND.EX P0, PT, RZ, UR5, PT, P0 ;  /* 0x00000005ff007c0c */ /* 0x000fda000bf05300 */
[----:B------:R-:W-:Y:S05]  /*0d80*/  @!P0 BRA `(.L_x_10) ;  /* 0x00000000001c8947 */ /* 0x000fea0003800000 */
[----:B0-----:R-:W0:Y:S02]  /*0d90*/  LDC.64 R4, c[0x0][0x5a0] ;  /* 0x00016800ff047b82 */ /* 0x001e240000000a00 */
[----:B0-----:R-:W2:Y:S02]  /*0da0*/  LDG.E.64 R4, desc[UR36][R4.64] ;  /* 0x0000002404047981 */ /* 0x001ea4000c1e1b00 */
[----:B--2---:R-:W-:-:S04]  /*0db0*/  ISETP.NE.U32.AND P0, PT, R4, RZ, PT ;  /* 0x000000ff0400720c */ /* 0x004fc80003f05070 */
[----:B------:R-:W-:-:S13]  /*0dc0*/  ISETP.NE.AND.EX P0, PT, R5, RZ, PT, P0 ;  /* 0x000000ff0500720c */ /* 0x000fda0003f05300 */
[----:B------:R-:W-:Y:S05]  /*0dd0*/  @!P0 BRA `(.L_x_10) ;  /* 0x0000000000088947 */ /* 0x000fea0003800000 */
[----:B-1----:R0:W5:Y:S01]  /*0de0*/  LD.E R23, desc[UR36][R4.64] ;  /* 0x0000002404177980 */ /* 0x002162000c101900 */
[----:B------:R-:W-:Y:S05]  /*0df0*/  BRA `(.L_x_11) ;  /* 0x0000000000247947 */ /* 0x000fea0003800000 */
.L_x_10:
[----:B------:R-:W-:Y:S02]  /*0e00*/  ULDC.64 UR4, c[0x0][0x590] ;  /* 0x0001640000047ab9 */ /* 0x000fe40000000a00 */
[----:B------:R-:W-:-:S04]  /*0e10*/  ISETP.NE.U32.AND P0, PT, RZ, UR4, PT ;  /* 0x00000004ff007c0c */ /* 0x000fc8000bf05070 */
[----:B------:R-:W-:-:S13]  /*0e20*/  ISETP.NE.AND.EX P0, PT, RZ, UR5, PT, P0 ;  /* 0x00000005ff007c0c */ /* 0x000fda000bf05300 */
[----:B------:R-:W-:Y:S05]  /*0e30*/  @!P0 BRA `(.L_x_12) ;  /* 0x00000000000c8947 */ /* 0x000fea0003800000 */
[----:B0-----:R-:W1:Y:S02]  /*0e40*/  LDC.64 R4, c[0x0][0x590] ;  /* 0x00016400ff047b82 */ /* 0x001e640000000a00 */
[----:B-1----:R1:W5:Y:S01]  /*0e50*/  LDG.E R23, desc[UR36][R4.64] ;  /* 0x0000002404177981 */ /* 0x002362000c1e1900 */
[----:B------:R-:W-:Y:S05]  /*0e60*/  BRA `(.L_x_11) ;  /* 0x0000000000087947 */ /* 0x000fea0003800000 */
.L_x_12:
[----:B------:R-:W-:Y:S02]  /*0e70*/  ULDC UR4, c[0x0][0x584] ;  /* 0x0001610000047ab9 */ /* 0x000fe40000000800 */
[----:B-1----:R-:W-:-:S07]  /*0e80*/  IMAD.U32 R23, RZ, RZ, UR4 ;  /* 0x00000004ff177e24 */ /* 0x002fce000f8e00ff */
.L_x_11:
[----:B------:R-:W-:-:S13]  /*0e90*/  LOP3.LUT P0, RZ, R0, 0xff, RZ, 0xc0, !PT ;  /* 0x000000ff00ff7812 */ /* 0x000fda000780c0ff */
[----:B------:R-:W-:Y:S05]  /*0ea0*/  @!P0 EXIT ;  /* 0x000000000000894d */ /* 0x000fea0003800000 */
[----:B------:R-:W-:Y:S01]  /*0eb0*/  ULDC UR4, c[0x0][0x28c] ;  /* 0x0000a30000047ab9 */ /* 0x000fe20000000800 */
[----:B------:R-:W-:Y:S01]  /*0ec0*/  UMOV UR38, URZ ;  /* 0x0000003f00267c82 */ /* 0x000fe20008000000 */
[----:B------:R-:W-:Y:S01]  /*0ed0*/  UIADD3 UR4, UR4, 0x7f, URZ ;  /* 0x0000007f04047890 */ /* 0x000fe2000fffe03f */
[----:B------:R-:W-:-:S03]  /*0ee0*/  UMOV UR39, URZ ;  /* 0x0000003f00277c82 */ /* 0x000fc60008000000 */
[----:B------:R-:W-:-:S04]  /*0ef0*/  USHF.R.S32.HI UR5, URZ, 0x1f, UR4 ;  /* 0x0000001f3f057899 */ /* 0x000fc80008011404 */
[----:B------:R-:W-:-:S04]  /*0f00*/  ULEA.HI UR5, UR5, UR4, URZ, 0x7 ;  /* 0x0000000405057291 */ /* 0x000fc8000f8f383f */
[----:B------:R-:W-:-:S12]  /*0f10*/  USHF.R.S32.HI UR40, URZ, 0x7, UR5 ;  /* 0x000000073f287899 */ /* 0x000fd80008011405 */
.L_x_98:
[----:B------:R-:W-:Y:S01]  /*0f20*/  LOP3.LUT R0, R18, 0x80, RZ, 0xc0, !PT ;  /* 0x0000008012007812 */ /* 0x000fe200078ec0ff */
[----:B------:R-:W2:Y:S01]  /*0f30*/  S2UR UR7, SR_CgaCtaId ;  /* 0x00000000000779c3 */ /* 0x000ea20000008800 */
[----:B------:R-:W-:Y:S02]  /*0f40*/  UMOV UR6, 0x400 ;  /* 0x0000040000067882 */ /* 0x000fe40000000000 */
[----:B------:R-:W-:-:S06]  /*0f50*/  SHF.R.U32.HI R0, RZ, 0x7, R0 ;  /* 0x00000007ff007819 */ /* 0x000fcc0000011600 */
[----:B------:R-:W3:Y:S01]  /*0f60*/  SHFL.IDX PT, R0, R0, RZ, 0x1f ;  /* 0x00001fff00007589 */ /* 0x000ee200000e0000 */
[----:B--2---:R-:W-:Y:S01]  /*0f70*/  ULEA UR6, UR7, UR6, 0x18 ;  /* 0x0000000607067291 */ /* 0x004fe2000f8ec03f */
[----:B---3--:R-:W-:-:S13]  /*0f80*/  R2UR UR4, R0 ;  /* 0x00000000000472ca */ /* 0x008fda00000e0000 */
[----:B------:R-:W-:-:S04]  /*0f90*/  ULEA.HI UR5, UR4, UR4, URZ, 0x1 ;  /* 0x0000000404057291 */ /* 0x000fc8000f8f083f */
[----:B------:R-:W-:-:S04]  /*0fa0*/  ULOP3.LUT UR5, UR5, 0x7fffe, URZ, 0xc0, !UPT ;  /* 0x0007fffe05057892 */ /* 0x000fc8000f8ec03f */
[----:B------:R-:W-:-:S03]  /*0fb0*/  UIADD3 UR5, UR4, -UR5, URZ ;  /* 0x8000000504057290 */ /* 0x000fc6000fffe03f */
[----:B------:R-:W-:Y:S01]  /*0fc0*/  ULDC UR4, c[0x0][0x28c] ;  /* 0x0000a30000047ab9 */ /* 0x000fe20000000800 */
[----:B------:R-:W-:Y:S01]  /*0fd0*/  ULEA UR5, UR5, UR6, 0xd ;  /* 0x0000000605057291 */ /* 0x000fe2000f8e683f */
[----:B------:R-:W-:-:S03]  /*0fe0*/  ISETP.LT.AND P0, PT, RZ, UR4, PT ;  /* 0x00000004ff007c0c */ /* 0x000fc6000bf01270 */
[----:B------:R-:W-:-:S04]  /*0ff0*/  UIADD3 UR5, UR5, 0x100, URZ ;  /* 0x0000010005057890 */ /* 0x000fc8000fffe03f */
[----:B------:R-:W-:-:S04]  /*1000*/  USHF.R.U32.HI UR5, URZ, 0x4, UR5 ;  /* 0x000000043f057899 */ /* 0x000fc80008011605 */
[----:B------:R-:W-:Y:S02]  /*1010*/  ULOP3.LUT UR41, UR5, 0x3fff, URZ, 0xc0, !UPT ;  /* 0x00003fff05297892 */ /* 0x000fe4000f8ec03f */
[----:B0---4-:R-:W-:Y:S10]  /*1020*/  @P0 BRA `(.L_x_13) ;  /* 0x0000000000400947 */ /* 0x011ff40003800000 */
[----:B------:R-:W-:Y:S01]  /*1030*/  MOV R0, 0x0 ;  /* 0x0000000000007802 */ /* 0x000fe20000000f00 */
[----:B------:R-:W-:Y:S01]  /*1040*/  ULDC.64 UR4, c[0x4][0x68] ;  /* 0x01001a0000047ab9 */ /* 0x000fe20000000a00 */
[----:B------:R-:W-:Y:S01]  /*1050*/  ULDC.64 UR6, c[0x4][0x8] ;  /* 0x0100020000067ab9 */ /* 0x000fe20000000a00 */
[----:B01----:R-:W-:Y:S01]  /*1060*/  IMAD.U32 R4, RZ, RZ, UR4 ;  /* 0x00000004ff047e24 */ /* 0x003fe2000f8e00ff */
[----:B------:R0:W1:Y:S01]  /*1070*/  LDC.64 R14, c[0x4][R0] ;  /* 0x01000000000e7b82 */ /* 0x0000620000000a00 */
[----:B------:R-:W-:Y:S01]  /*1080*/  IMAD.U32 R5, RZ, RZ, UR5 ;  /* 0x00000005ff057e24 */ /* 0x000fe2000f8e00ff */
[----:B------:R-:W-:Y:S01]  /*1090*/  ULDC.64 UR4, c[0x4][0x70] ;  /* 0x01001c0000047ab9 */ /* 0x000fe20000000a00 */
[----:B------:R-:W-:Y:S02]  /*10a0*/  IMAD.U32 R10, RZ, RZ, UR6 ;  /* 0x00000006ff0a7e24 */ /* 0x000fe4000f8e00ff */
[----:B------:R-:W-:Y:S02]  /*10b0*/  IMAD.U32 R6, RZ, RZ, UR4 ;  /* 0x00000004ff067e24 */ /* 0x000fe4000f8e00ff */
[----:B------:R-:W-:-:S02]  /*10c0*/  IMAD.U32 R7, RZ, RZ, UR5 ;  /* 0x00000005ff077e24 */ /* 0x000fc4000f8e00ff */
[----:B------:R-:W-:Y:S02]  /*10d0*/  IMAD.U32 R11, RZ, RZ, UR7 ;  /* 0x00000007ff0b7e24 */ /* 0x000fe4000f8e00ff */
[----:B------:R-:W-:Y:S02]  /*10e0*/  IMAD.MOV.U32 R8, RZ, RZ, 0x1e1 ;  /* 0x000001e1ff087424 */ /* 0x000fe400078e00ff */
[----:B------:R-:W-:Y:S02]  /*10f0*/  IMAD.MOV.U32 R12, RZ, RZ, 0x1 ;  /* 0x00000001ff0c7424 */ /* 0x000fe400078e00ff */
[----:B0-----:R-:W-:-:S07]  /*1100*/  IMAD.MOV.U32 R13, RZ, RZ, RZ ;  /* 0x000000ffff0d7224 */ /* 0x001fce00078e00ff */
[----:B------:R-:W-:-:S07]  /*1110*/  LEPC R20, `(.L_x_13) ;  /* 0x000000001014794e */ /* 0x000fce0000000000 */
[----:B-1---5:R-:W-:Y:S05]  /*1120*/  CALL.ABS.NOINC R14 ;  /* 0x000000000e007343 */ /* 0x022fea0003c00000 */
.L_x_13:
[----:B------:R-:W-:-:S04]  /*1130*/  LOP3.LUT R0, R19, 0x1, RZ, 0xfc, !PT ;  /* 0x0000000113007812 */ /* 0x000fc800078efcff */
[----:B------:R-:W-:-:S13]  /*1140*/  ISETP.NE.AND P0, PT, R0, 0x3, PT ;  /* 0x000000030000780c */ /* 0x000fda0003f05270 */
[----:B------:R-:W-:Y:S05]  /*1150*/  @!P0 BRA `(.L_x_14) ;  /* 0x0000000000048947 */ /* 0x000fea0003800000 */
[----:B------:R-:W-:Y:S01]  /*1160*/  BPT.TRAP 0x1 ;  /* 0x000000040000795c */ /* 0x000fe20000300000 */
.L_x_14:
[----:B------:R-:W2:Y:S01]  /*1170*/  S2UR UR5, SR_CgaCtaId ;  /* 0x00000000000579c3 */ /* 0x000ea20000008800 */
[----:B------:R-:W-:Y:S01]  /*1180*/  UMOV UR4, 0x400 ;  /* 0x0000040000047882 */ /* 0x000fe20000000000 */
[----:B------:R-:W-:Y:S02]  /*1190*/  IMAD.U32 R0, RZ, RZ, UR38 ;  /* 0x00000026ff007e24 */ /* 0x000fe4000f8e00ff */
[----:B------:R-:W-:-:S03]  /*11a0*/  IMAD.U32 R3, RZ, RZ, UR39 ;  /* 0x00000027ff037e24 */ /* 0x000fc6000f8e00ff */
[----:B------:R-:W-:Y:S01]  /*11b0*/  SHF.L.U32 R0, R0, 0x1f, RZ ;  /* 0x0000001f00007819 */ /* 0x000fe200000006ff */
[----:B--2---:R-:W-:-:S06]  /*11c0*/  ULEA UR4, UR5, UR4, 0x18 ;  /* 0x0000000405047291 */ /* 0x004fcc000f8ec03f */
[----:B------:R-:W-:-:S04]  /*11d0*/  IMAD.U32 R6, RZ, RZ, UR4 ;  /* 0x00000004ff067e24 */ /* 0x000fc8000f8e00ff */
[----:B------:R-:W-:-:S04]  /*11e0*/  IMAD R3, R3, 0x8, R6 ;  /* 0x0000000803037824 */ /* 0x000fc800078e0206 */
[----:B------:R2:W3:Y:S01]  /*11f0*/  SYNCS.PHASECHK.TRANS64.TRYWAIT P1, [R3+URZ], R0 ;  /* 0x00000000030075a7 */ /* 0x0004e2000802017f */
[----:B------:R-:W-:Y:S05]  /*1200*/  @!P0 BRA `(.L_x_15) ;  /* 0x0000000000048947 */ /* 0x000fea0003800000 */
[----:B------:R-:W-:Y:S01]  /*1210*/  BPT.TRAP 0x1 ;  /* 0x000000040000795c */ /* 0x000fe20000300000 */
.L_x_15:
[----:B---3--:R-:W-:Y:S05]  /*1220*/  @P1 BRA `(.L_x_16) ;  /* 0x0000000000081947 */ /* 0x008fea0003800000 */
[----:B------:R-:W3:Y:S02]  /*1230*/  SYNCS.PHASECHK.TRANS64.TRYWAIT P1, [R3+URZ], R0 ;  /* 0x00000000030075a7 */ /* 0x000ee4000802017f */
[----:B---3--:R-:W-:Y:S05]  /*1240*/  @!P1 BRA `(.L_x_17) ;  /* 0x0000004400089947 */ /* 0x008fea0003800000 */
.L_x_16:
[----:B------:R-:W-:-:S04]  /*1250*/  UISETP.LT.AND UP0, UPT, UR40, 0x1, UPT ;  /* 0x000000012800788c */ /* 0x000fc8000bf01270 */
[----:B------:R-:W-:-:S06]  /*1260*/  USEL UR4, UR40, 0x1, UP0 ;  /* 0x0000000128047887 */ /* 0x000fcc0008000000 */
[----:B--23--:R-:W-:Y:S01]  /*1270*/  IMAD.U32 R0, RZ, RZ, UR4 ;  /* 0x00000004ff007e24 */ /* 0x00cfe2000f8e00ff */
[----:B------:R-:W-:Y:S05]  /*1280*/  WARPSYNC.ALL ;  /* 0x0000000000007948 */ /* 0x000fea0003800000 */
[----:B------:R-:W-:-:S04]  /*1290*/  IADD3 R0, -R0, UR40, RZ ;  /* 0x0000002800007c10 */ /* 0x000fc8000fffe1ff */
[----:B------:R-:W-:Y:S02]  /*12a0*/  ISETP.GE.AND P1, PT, R0, 0x1, PT ;  /* 0x000000010000780c */ /* 0x000fe40003f26270 */
[----:B------:R-:W-:Y:S01]  /*12b0*/  R2UR UR4, R6 ;  /* 0x00000000060472ca */ /* 0x000fe200000e0000 */
[----:B------:R-:W-:Y:S01]  /*12c0*/  WARPGROUP.ARRIVE ;  /* 0x00000000000079c5 */ /* 0x000fe20000000000 */
[----:B------:R-:W-:Y:S01]  /*12d0*/  UMOV UR9, 0x40000040 ;  /* 0x4000004000097882 */ /* 0x000fe20000000000 */
[----:B------:R-:W-:-:S10]  /*12e0*/  UMOV UR11, 0x40000040 ;  /* 0x40000040000b7882 */ /* 0x000fd40000000000 */
[----:B------:R-:W-:-:S04]  /*12f0*/  UIADD3 UR4, UR4, 0x10100, URZ ;  /* 0x0001010004047890 */ /* 0x000fc8000fffe03f */
[----:B------:R-:W-:-:S04]  /*1300*/  USHF.R.U32.HI UR4, URZ, 0x4, UR4 ;  /* 0x000000043f047899 */ /* 0x000fc80008011604 */
[----:B------:R-:W-:Y:S02]  /*1310*/  ULOP3.LUT UR5, UR4, 0x3fff, URZ, 0xc0, !UPT ;  /* 0x00003fff04057892 */ /* 0x000fe4000f8ec03f */
[----:B------:R-:W-:Y:S02]  /*1320*/  ULOP3.LUT UR4, UR41, 0x10000, URZ, 0xfc, !UPT ;  /* 0x0001000029047892 */ /* 0x000fe4000f8efc3f */
[----:B------:R-:W-:Y:S02]  /*1330*/  ULOP3.LUT UR5, UR5, 0x10000, URZ, 0xfc, !UPT ;  /* 0x0001000005057892 */ /* 0x000fe4000f8efc3f */
[----:B------:R-:W-:Y:S02]  /*1340*/  ULEA UR6, UR39, UR4, 0xa ;  /* 0x0000000427067291 */ /* 0x000fe4000f8e503f */
[----:B------:R-:W-:-:S05]  /*1350*/  ULEA UR7, UR39, UR5, 0x9 ;  /* 0x0000000527077291 */ /* 0x000fca000f8e483f */
[----:B------:R-:W-:Y:S02]  /*1360*/  UMOV UR8, UR6 ;  /* 0x0000000600087c82 */ /* 0x000fe40008000000 */
[----:B------:R-:W-:Y:S02]  /*1370*/  UMOV UR10, UR7 ;  /* 0x00000007000a7c82 */ /* 0x000fe40008000000 */
[----:B------:R-:W-:Y:S01]  /*1380*/  IGMMA.64x64x32.S8.S8 R24, gdesc[UR8], RZ, !UPT, gsb0 ;  /* 0x01e00000081879f1 */ /* 0x000fe2000c0410ff */
[----:B------:R-:W-:Y:S02]  /*1390*/  UIADD3 UR8, UR6, 0x2, URZ ;  /* 0x0000000206087890 */ /* 0x000fe4000fffe03f */
[----:B------:R-:W-:Y:S01]  /*13a0*/  UIADD3 UR10, UR7, 0x2, URZ ;  /* 0x00000002070a7890 */ /* 0x000fe2000fffe03f */
[----:B------:R-:W-:Y:S01]  /*13b0*/  UMOV UR9, 0x40000040 ;  /* 0x4000004000097882 */ /* 0x000fe20000000000 */
[----:B------:R-:W-:Y:S01]  /*13c0*/  UMOV UR11, 0x40000040 ;  /* 0x40000040000b7882 */ /* 0x000fe20000000000 */
[----:B------:R-:W-:-:S02]  /*13d0*/  WARPGROUP.DEPBAR.LE gsb0, 0x0 ;  /* 0x00008000000079c5 */ /* 0x000fc40000010000 */
[----:B------:R-:W-:-:S06]  /*13e0*/  WARPGROUP.ARRIVE ;  /* 0x00000000000079c5 */ /* 0x000fcc0000000000 */
[----:B------:R-:W-:Y:S01]  /*13f0*/  IGMMA.64x64x32.S8.S8 R24, gdesc[UR8], R24, gsb0 ;  /* 0x01e00000081879f1 */ /* 0x000fe20008041018 */
[----:B------:R-:W-:Y:S02]  /*1400*/  UIADD3 UR8, UR6, 0x4, URZ ;  /* 0x0000000406087890 */ /* 0x000fe4000fffe03f */
[----:B------:R-:W-:Y:S01]  /*1410*/  UIADD3 UR10, UR7, 0x4, URZ ;  /* 0x00000004070a7890 */ /* 0x000fe2000fffe03f */
[----:B------:R-:W-:Y:S01]  /*1420*/  UMOV UR9, 0x40000040 ;  /* 0x4000004000097882 */ /* 0x000fe20000000000 */
[----:B------:R-:W-:Y:S01]  /*1430*/  UMOV UR11, 0x40000040 ;  /* 0x40000040000b7882 */ /* 0x000fe20000000000 */
[----:B------:R-:W-:Y:S02]  /*1440*/  WARPGROUP.DEPBAR.LE gsb0, 0x0 ;  /* 0x00008000000079c5 */ /* 0x000fe40000010000 */
        /* <DEDUP_REMOVED lines=8> */
[----:B------:R-:W-:Y:S03]  /*14d0*/  IGMMA.64x64x32.S8.S8 R24, gdesc[UR8], R24, gsb0 ;  /* 0x01e00000081879f1 */ /* 0x000fe60008041018 */
[----:B------:R-:W-:Y:S02]  /*14e0*/  WARPGROUP.DEPBAR.LE gsb0, 0x0 ;  /* 0x00008000000079c5 */ /* 0x000fe40000010000 */
[----:B------:R-:W-:Y:S05]  /*14f0*/  @!P1 BRA `(.L_x_18) ;  /* 0x0000000400209947 */ /* 0x000fea0003800000 */
[----:B------:R-:W-:Y:S02]  /*1500*/  UIADD3 UR6, UR39, 0x1, URZ ;  /* 0x0000000127067890 */ /* 0x000fe4000fffe03f */
[----:B------:R-:W-:Y:S02]  /*1510*/  IMAD.U32 R3, RZ, RZ, UR39 ;  /* 0x00000027ff037e24 */ /* 0x000fe4000f8e00ff */
[----:B------:R-:W-:-:S04]  /*1520*/  UISETP.NE.AND UP0, UPT, UR6, 0x4, UPT ;  /* 0x000000040600788c */ /* 0x000fc8000bf05270 */
[----:B------:R-:W-:Y:S02]  /*1530*/  USEL UR7, URZ, 0x1, UP0 ;  /* 0x000000013f077887 */ /* 0x000fe40008000000 */
[----:B------:R-:W-:Y:S02]  /*1540*/  USEL UR6, UR6, URZ, UP0 ;  /* 0x0000003f06067287 */ /* 0x000fe40008000000 */
[----:B------:R-:W-:-:S06]  /*1550*/  ULOP3.LUT UR7, UR38, UR7, URZ, 0x3c, !UPT ;  /* 0x0000000726077292 */ /* 0x000fcc000f8e3c3f */
[----:B------:R-:W-:-:S07]  /*1560*/  IMAD.U32 R7, RZ, RZ, UR7 ;  /* 0x00000007ff077e24 */ /* 0x000fce000f8e00ff */
.L_x_25:
[----:B------:R-:W-:Y:S05]  /*1570*/  @!P0 BRA `(.L_x_19) ;  /* 0x0000000000048947 */ /* 0x000fea0003800000 */
[----:B------:R-:W-:Y:S01]  /*1580*/  BPT.TRAP 0x1 ;  /* 0x000000040000795c */ /* 0x000fe20000300000 */
.L_x_19:
[----:B------:R-:W2:Y:S01]  /*1590*/  S2UR UR8, SR_CgaCtaId ;  /* 0x00000000000879c3 */ /* 0x000ea20000008800 */
[----:B------:R-:W-:Y:S01]  /*15a0*/  UMOV UR7, 0x400 ;  /* 0x0000040000077882 */ /* 0x000fe20000000000 */
[----:B01----:R-:W-:Y:S01]  /*15b0*/  IMAD.U32 R5, RZ, RZ, UR6 ;  /* 0x00000006ff057e24 */ /* 0x003fe2000f8e00ff */
[----:B------:R-:W-:Y:S01]  /*15c0*/  SHF.L.U32 R4, R7, 0x1f, RZ ;  /* 0x0000001f07047819 */ /* 0x000fe200000006ff */
[----:B--2---:R-:W-:-:S06]  /*15d0*/  ULEA UR7, UR8, UR7, 0x18 ;  /* 0x0000000708077291 */ /* 0x004fcc000f8ec03f */
[----:B------:R-:W-:-:S04]  /*15e0*/  IMAD.U32 R6, RZ, RZ, UR7 ;  /* 0x00000007ff067e24 */ /* 0x000fc8000f8e00ff */
[----:B------:R-:W-:-:S04]  /*15f0*/  IMAD R5, R5, 0x8, R6 ;  /* 0x0000000805057824 */ /* 0x000fc800078e0206 */
[----:B------:R0:W1:Y:S01]  /*1600*/  SYNCS.PHASECHK.TRANS64.TRYWAIT P1, [R5+URZ], R4 ;  /* 0x00000004050075a7 */ /* 0x000062000802017f */
[----:B------:R-:W-:Y:S05]  /*1610*/  @!P0 BRA `(.L_x_20) ;  /* 0x0000000000048947 */ /* 0x000fea0003800000 */
[----:B------:R-:W-:Y:S01]  /*1620*/  BPT.TRAP 0x1 ;  /* 0x000000040000795c */ /* 0x000fe20000300000 */
.L_x_20:
[----:B-1----:R-:W-:Y:S05]  /*1630*/  @P1 BRA `(.L_x_21) ;  /* 0x0000000000081947 */ /* 0x002fea0003800000 */
[----:B------:R-:W1:Y:S02]  /*1640*/  SYNCS.PHASECHK.TRANS64.TRYWAIT P1, [R5+URZ], R4 ;  /* 0x00000004050075a7 */ /* 0x000e64000802017f */
[----:B-1----:R-:W-:Y:S05]  /*1650*/  @!P1 BRA `(.L_x_22) ;  /* 0x0000004000189947 */ /* 0x002fea0003800000 */
.L_x_21:
[----:B------:R-:W-:Y:S01]  /*1660*/  ULEA UR7, UR6, UR4, 0xa ;  /* 0x0000000406077291 */ /* 0x000fe2000f8e503f */
[----:B------:R-:W-:Y:S01]  /*1670*/  WARPGROUP.ARRIVE ;  /* 0x00000000000079c5 */ /* 0x000fe20000000000 */
[----:B------:R-:W-:Y:S01]  /*1680*/  ULEA UR12, UR6, UR5, 0x9 ;  /* 0x00000005060c7291 */ /* 0x000fe2000f8e483f */
[----:B------:R-:W-:Y:S01]  /*1690*/  UMOV UR9, 0x40000040 ;  /* 0x4000004000097882 */ /* 0x000fe20000000000 */
[----:B------:R-:W-:-:S03]  /*16a0*/  UMOV UR11, 0x40000040 ;  /* 0x40000040000b7882 */ /* 0x000fc60000000000 */
[----:B------:R-:W-:Y:S02]  /*16b0*/  UMOV UR8, UR7 ;  /* 0x0000000700087c82 */ /* 0x000fe40008000000 */
[----:B------:R-:W-:Y:S02]  /*16c0*/  UMOV UR10, UR12 ;  /* 0x0000000c000a7c82 */ /* 0x000fe40008000000 */
[----:B------:R-:W-:Y:S01]  /*16d0*/  IGMMA.64x64x32.S8.S8 R24, gdesc[UR8], R24, gsb0 ;  /* 0x01e00000081879f1 */ /* 0x000fe20008041018 */
        /* <DEDUP_REMOVED lines=23> */
[----:B------:R-:W-:Y:S01]  /*1850*/  BPT.TRAP 0x1 ;  /* 0x000000040000795c */ /* 0x000fe20000300000 */
.L_x_23:
[----:B01----:R-:W-:Y:S01]  /*1860*/  IMAD R4, R3, 0x8, R6 ;  /* 0x0000000803047824 */ /* 0x003fe200078e0206 */
[----:B------:R-:W-:-:S03]  /*1870*/  ISETP.GT.U32.AND P1, PT, R19, 0x1, PT ;  /* 0x000000011300780c */ /* 0x000fc60003f24070 */
[----:B------:R-:W-:-:S05]  /*1880*/  VIADD R4, R4, 0x20 ;  /* 0x0000002004047836 */ /* 0x000fca0000000000 */
[----:B------:R-:W-:-:S04]  /*1890*/  PRMT R4, RZ, 0x654, R4 ;  /* 0x00000654ff047816 */ /* 0x000fc80000000004 */
[----:B------:R0:W-:Y:S01]  /*18a0*/  SYNCS.ARRIVE.TRANS64.RED.A1T0 RZ, [R4+URZ], RZ ;  /* 0x000000ff04ff79a7 */ /* 0x0001e2000810043f */
[----:B------:R-:W-:Y:S05]  /*18b0*/  @P1 BRA `(.L_x_24) ;  /* 0x0000000000041947 */ /* 0x000fea0003800000 */
[----:B------:R-:W-:Y:S01]  /*18c0*/  BPT.TRAP 0x1 ;  /* 0x000000040000795c */ /* 0x000fe20000300000 */
.L_x_24:
[----:B------:R-:W-:Y:S01]  /*18d0*/  UIADD3 UR6, UR6, 0x1, URZ ;  /* 0x0000000106067890 */ /* 0x000fe2000fffe03f */
[C---:B------:R-:W-:Y:S01]  /*18e0*/  ISETP.GT.AND P2, PT, R0.reuse, 0x1, PT ;  /* 0x000000010000780c */ /* 0x040fe20003f44270 */
[----:B------:R-:W-:Y:S02]  /*18f0*/  VIADD R3, R3, 0x1 ;  /* 0x0000000103037836 */ /* 0x000fe40000000000 */
[----:B------:R-:W-:Y:S01]  /*1900*/  UISETP.NE.AND UP0, UPT, UR6, 0x4, UPT ;  /* 0x000000040600788c */ /* 0x000fe2000bf05270 */
[----:B------:R-:W-:Y:S02]  /*1910*/  VIADD R0, R0, 0xffffffff ;  /* 0xffffffff00007836 */ /* 0x000fe40000000000 */
[C---:B------:R-:W-:Y:S01]  /*1920*/  ISETP.NE.AND P1, PT, R3.reuse, 0x4, PT ;  /* 0x000000040300780c */ /* 0x040fe20003f25270 */
[----:B------:R-:W-:Y:S02]  /*1930*/  USEL UR7, URZ, 0x1, UP0 ;  /* 0x000000013f077887 */ /* 0x000fe40008000000 */
[----:B------:R-:W-:Y:S01]  /*1940*/  USEL UR6, UR6, URZ, UP0 ;  /* 0x0000003f06067287 */ /* 0x000fe20008000000 */
[----:B------:R-:W-:-:S03]  /*1950*/  SEL R3, R3, RZ, P1 ;  /* 0x000000ff03037207 */ /* 0x000fc60000800000 */
[----:B------:R-:W-:Y:S01]  /*1960*/  LOP3.LUT R7, R7, UR7, RZ, 0x3c, !PT ;  /* 0x0000000707077c12 */ /* 0x000fe2000f8e3cff */
[----:B------:R-:W-:Y:S07]  /*1970*/  @P2 BRA `(.L_x_25) ;  /* 0xfffffff800fc2947 */ /* 0x000fee000383ffff */
.L_x_18:
[----:B------:R-:W2:Y:S02]  /*1980*/  LDC R0, c[0x0][0x28c] ;  /* 0x0000a300ff007b82 */ /* 0x000ea40000000800 */
[----:B--2---:R-:W-:-:S13]  /*1990*/  ISETP.GE.AND P1, PT, R0, 0x1, PT ;  /* 0x000000010000780c */ /* 0x004fda0003f26270 */
[----:B------:R-:W-:Y:S05]  /*19a0*/  @!P1 BRA `(.L_x_26) ;  /* 0x0000000000389947 */ /* 0x000fea0003800000 */
[----:B------:R-:W-:Y:S05]  /*19b0*/  @!P0 BRA `(.L_x_27) ;  /* 0x0000000000048947 */ /* 0x000fea0003800000 */
[----:B------:R-:W-:Y:S01]  /*19c0*/  BPT.TRAP 0x1 ;  /* 0x000000040000795c */ /* 0x000fe20000300000 */
.L_x_27:
[----:B------:R-:W-:Y:S01]  /*19d0*/  UISETP.LT.AND UP0, UPT, UR40, 0x1, UPT ;  /* 0x000000012800788c */ /* 0x000fe2000bf01270 */
[----:B------:R-:W-:-:S03]  /*19e0*/  ISETP.GT.U32.AND P0, PT, R19, 0x1, PT ;  /* 0x000000011300780c */ /* 0x000fc60003f04070 */
[----:B------:R-:W-:-:S04]  /*19f0*/  USEL UR4, UR40, 0x1, UP0 ;  /* 0x0000000128047887 */ /* 0x000fc80008000000 */
[----:B------:R-:W-:-:S04]  /*1a00*/  UIADD3 UR4, UR39, UR40, -UR4 ;  /* 0x0000002827047290 */ /* 0x000fc8000fffe804 */
[----:B------:R-:W-:-:S04]  /*1a10*/  USHF.L.U32 UR4, UR4, 0x3, URZ ;  /* 0x0000000304047899 */ /* 0x000fc8000800063f */
[----:B------:R-:W-:-:S06]  /*1a20*/  ULOP3.LUT UR4, UR4, 0x18, URZ, 0xc0, !UPT ;  /* 0x0000001804047892 */ /* 0x000fcc000f8ec03f */
[----:B------:R-:W-:-:S05]  /*1a30*/  IMAD.U32 R3, RZ, RZ, UR4 ;  /* 0x00000004ff037e24 */ /* 0x000fca000f8e00ff */
[----:B------:R-:W-:-:S04]  /*1a40*/  IADD3 R0, R6, 0x20, R3 ;  /* 0x0000002006007810 */ /* 0x000fc80007ffe003 */
[----:B------:R-:W-:-:S04]  /*1a50*/  PRMT R0, RZ, 0x654, R0 ;  /* 0x00000654ff007816 */ /* 0x000fc80000000000 */
[----:B------:R2:W-:Y:S01]  /*1a60*/  SYNCS.ARRIVE.TRANS64.RED.A1T0 RZ, [R0+URZ], RZ ;  /* 0x000000ff00ff79a7 */ /* 0x0005e2000810043f */
[----:B------:R-:W-:Y:S05]  /*1a70*/  @P0 BRA `(.L_x_26) ;  /* 0x0000000000040947 */ /* 0x000fea0003800000 */
[----:B------:R-:W-:Y:S01]  /*1a80*/  BPT.TRAP 0x1 ;  /* 0x000000040000795c */ /* 0x000fe20000300000 */
.L_x_26:
[----:B------:R-:W3:Y:S01]  /*1a90*/  LDC R8, c[0x0][0x288] ;  /* 0x0000a200ff087b82 */ /* 0x000ee20000000800 */
[--C-:B--2---:R-:W-:Y:S01]  /*1aa0*/  SHF.R.U32.HI R0, RZ, 0x2, R18.reuse ;  /* 0x00000002ff007819 */ /* 0x104fe20000011612 */
[----:B------:R-:W-:Y:S01]  /*1ab0*/  UIADD3 UR39, UR40, UR39, URZ ;  /* 0x0000002728277290 */ /* 0x000fe2000fffe03f */
[----:B01----:R-:W-:Y:S01]  /*1ac0*/  SHF.R.U32.HI R5, RZ, 0x7, R18 ;  /* 0x00000007ff057819 */ /* 0x003fe20000011612 */
[----:B------:R-:W-:Y:S01]  /*1ad0*/  IMAD.SHL.U32 R7, R58, 0x40, RZ ;  /* 0x000000403a077824 */ /* 0x000fe200078e00ff */
[----:B------:R-:W-:Y:S01]  /*1ae0*/  LOP3.LUT R3, R0, 0x7, RZ, 0xc0, !PT ;  /* 0x0000000700037812 */ /* 0x000fe200078ec0ff */
[----:B------:R-:W-:Y:S01]  /*1af0*/  USHF.R.U32.HI UR4, URZ, 0x2, UR39 ;  /* 0x000000023f047899 */ /* 0x000fe20008011627 */
[----:B------:R-:W-:Y:S01]  /*1b00*/  LOP3.LUT R4, R18, 0x60, RZ, 0xc0, !PT ;  /* 0x0000006012047812 */ /* 0x000fe200078ec0ff */
[----:B------:R-:W-:Y:S01]  /*1b10*/  IMAD.SHL.U32 R13, R57, 0x80, RZ ;  /* 0x00000080390d7824 */ /* 0x000fe200078e00ff */
[----:B------:R-:W-:Y:S01]  /*1b20*/  LOP3.LUT R0, R5, 0x1, RZ, 0xc0, !PT ;  /* 0x0000000105007812 */ /* 0x000fe200078ec0ff */
[----:B------:R-:W-:Y:S01]  /*1b30*/  ULOP3.LUT UR4, UR4, 0x1, URZ, 0xc0, !UPT ;  /* 0x0000000104047892 */ /* 0x000fe2000f8ec03f */
[----:B------:R-:W-:Y:S01]  /*1b40*/  SHF.R.U32.HI R6, RZ, 0x1, R4 ;  /* 0x00000001ff067819 */ /* 0x000fe20000011604 */
[----:B------:R-:W-:Y:S01]  /*1b50*/  ULDC UR8, c[0x0][0x284] ;  /* 0x0000a10000087ab9 */ /* 0x000fe20000000800 */
[----:B------:R-:W-:Y:S01]  /*1b60*/  UISETP.GT.U32.AND UP1, UPT, UR39, 0x3, UPT ;  /* 0x000000032700788c */ /* 0x000fe2000bf24070 */
[----:B------:R-:W-:Y:S01]  /*1b70*/  IMAD.SHL.U32 R4, R0, 0x40, RZ ;  /* 0x0000004000047824 */ /* 0x000fe200078e00ff */
[----:B------:R-:W-:Y:S01]  /*1b80*/  IADD3 R5, RZ, -R6, -R3 ;  /* 0x80000006ff057210 */ /* 0x000fe20007ffe803 */
[----:B------:R-:W-:Y:S01]  /*1b90*/  UISETP.NE.U32.AND UP0, UPT, UR4, 0x1, UPT ;  /* 0x000000010400788c */ /* 0x000fe2000bf05070 */
[----:B------:R-:W-:Y:S01]  /*1ba0*/  SHF.R.S32.HI R14, RZ, 0x1f, R59 ;  /* 0x0000001fff0e7819 */ /* 0x000fe2000001143b */
[----:B------:R-:W-:Y:S01]  /*1bb0*/  ULDC.64 UR6, c[0x0][0x5d0] ;  /* 0x0001740000067ab9 */ /* 0x000fe20000000a00 */
[----:B------:R-:W-:Y:S01]  /*1bc0*/  LOP3.LUT R3, R4, 0x40, R3, 0xe2, !PT ;  /* 0x0000004004037812 */ /* 0x000fe200078ee203 */
[----:B------:R-:W-:Y:S01]  /*1bd0*/  UISETP.LT.U32.AND UP1, UPT, UR40, 0x4, UP1 ;  /* 0x000000042800788c */ /* 0x000fe20008f21070 */
[----:B------:R-:W-:Y:S01]  /*1be0*/  LOP3.LUT R4, R18, 0x3, RZ, 0xc0, !PT ;  /* 0x0000000312047812 */ /* 0x000fe200078ec0ff */
[----:B------:R-:W-:Y:S01]  /*1bf0*/  UISETP.GT.U32.AND UP0, UPT, UR40, 0x3, !UP0 ;  /* 0x000000032800788c */ /* 0x000fe2000c704070 */
[----:B------:R-:W-:Y:S01]  /*1c00*/  IMAD R0, R0, -0x40, R5 ;  /* 0xffffffc000007824 */ /* 0x000fe200078e0205 */
[----:B---3--:R-:W-:Y:S01]  /*1c10*/  ISETP.GE.AND P0, PT, R7, R8, PT ;  /* 0x000000080700720c */ /* 0x008fe20003f06270 */
[----:B------:R-:W-:Y:S01]  /*1c20*/  USEL UR5, URZ, 0x1, !UP1 ;  /* 0x000000013f057887 */ /* 0x000fe2000c800000 */
[----:B------:R-:W-:Y:S01]  /*1c30*/  IMAD R12, R4, -0x2, R8 ;  /* 0xfffffffe040c7824 */ /* 0x000fe200078e0208 */
[----:B------:R-:W-:Y:S01]  /*1c40*/  USEL UR4, URZ, 0x1, !UP0 ;  /* 0x000000013f047887 */ /* 0x000fe2000c000000 */
[----:B------:R-:W-:Y:S01]  /*1c50*/  IMAD.SHL.U32 R8, R18, 0x2, RZ ;  /* 0x0000000212087824 */ /* 0x000fe200078e00ff */
[----:B------:R-:W-:Y:S01]  /*1c60*/  ISETP.GE.OR P0, PT, R13, UR8, P0 ;  /* 0x000000080d007c0c */ /* 0x000fe20008706670 */
[----:B------:R-:W-:Y:S01]  /*1c70*/  IMAD R4, R14, UR6, RZ ;  /* 0x000000060e047c24 */ /* 0x000fe2000f8e02ff */
[----:B------:R-:W-:Y:S01]  /*1c80*/  ULOP3.LUT UR39, UR39, 0x3, URZ, 0xc0, !UPT ;  /* 0x0000000327277892 */ /* 0x000fe2000f8ec03f */
[----:B------:R-:W-:Y:S01]  /*1c90*/  IMAD.WIDE R10, R57, 0x80, RZ ;  /* 0x00000080390a7825 */ /* 0x000fe200078e02ff */
[----:B------:R-:W-:Y:S01]  /*1ca0*/  LOP3.LUT R8, R7, 0x6, R8, 0xf8, !PT ;  /* 0x0000000607087812 */ /* 0x000fe200078ef808 */
[----:B------:R-:W-:Y:S01]  /*1cb0*/  ULOP3.LUT UR38, UR4, UR38, UR5, 0x96, !UPT ;  /* 0x0000002604267292 */ /* 0x000fe2000f8e9605 */
[----:B------:R-:W-:Y:S01]  /*1cc0*/  IADD3 R20, -R13, UR8, R0 ;  /* 0x000000080d147c10 */ /* 0x000fe2000fffe100 */
[----:B------:R-:W-:Y:S01]  /*1cd0*/  IMAD R15, R59, UR7, R4 ;  /* 0x000000073b0f7c24 */ /* 0x000fe2000f8e0204 */
[----:B------:R-:W-:Y:S01]  /*1ce0*/  SHF.R.S32.HI R9, RZ, 0x1f, R8 ;  /* 0x0000001fff097819 */ /* 0x000fe20000011408 */
[----:B------:R-:W-:Y:S01]  /*1cf0*/  IMAD.IADD R58, R12, 0x1, -R7 ;  /* 0x000000010c3a7824 */ /* 0x000fe200078e0a07 */
[----:B------:R-:W-:Y:S01]  /*1d00*/  LOP3.LUT R65, R10, R3, R6, 0xfe, !PT ;  /* 0x000000030a417212 */ /* 0x000fe200078efe06 */
[----:B------:R-:W-:-:S02]  /*1d10*/  IMAD.MOV.U32 R57, RZ, RZ, -0x1 ;  /* 0xffffffffff397424 */ /* 0x000fc400078e00ff */
[----:B------:R-:W-:-:S04]  /*1d20*/  IMAD.WIDE.U32 R4, R59, UR6, R8 ;  /* 0x000000063b047c25 */ /* 0x000fc8000f8e0008 */
[----:B------:R-:W-:Y:S01]  /*1d30*/  IMAD.IADD R5, R5, 0x1, R15 ;  /* 0x0000000105057824 */ /* 0x000fe200078e020f */
[----:B------:R-:W-:Y:S06]  /*1d40*/  @P0 BRA `(.L_x_28) ;  /* 0x0000001c00100947 */ /* 0x000fec0003800000 */
[----:B------:R-:W0:Y:S01]  /*1d50*/  LDC.64 R12, c[0x0][0x5c8] ;  /* 0x00017200ff0c7b82 */ /* 0x000e220000000a00 */
[----:B------:R-:W-:Y:S01]  /*1d60*/  ULDC.64 UR4, c[0x0][0x5c0] ;  /* 0x0001700000047ab9 */ /* 0x000fe20000000a00 */
[----:B------:R-:W-:Y:S01]  /*1d70*/  BSSY B0, `(.L_x_28) ;  /* 0x00001c1000007945 */ /* 0x000fe20003800000 */
[-C--:B0-----:R-:W-:Y:S02]  /*1d80*/  IMAD R0, R11, R12.reuse, RZ ;  /* 0x0000000c0b007224 */ /* 0x081fe400078e02ff */
[----:B------:R-:W-:-:S04]  /*1d90*/  IMAD.WIDE.U32 R4, R65, R12, R4 ;  /* 0x0000000c41047225 */ /* 0x000fc800078e0004 */
[----:B------:R-:W-:Y:S01]  /*1da0*/  IMAD R3, R65, R13, R0 ;  /* 0x0000000d41037224 */ /* 0x000fe200078e0200 */
[----:B------:R-:W-:-:S03]  /*1db0*/  IADD3 R6, P0, R4, UR4, RZ ;  /* 0x0000000404067c10 */ /* 0x000fc6000ff1e0ff */
[----:B------:R-:W-:Y:S01]  /*1dc0*/  IMAD.IADD R3, R5, 0x1, R3 ;  /* 0x0000000105037824 */ /* 0x000fe200078e0203 */
[----:B------:R-:W-:-:S04]  /*1dd0*/  LEA R4, P1, R12, R6, 0x3 ;  /* 0x000000060c047211 */ /* 0x000fc800078218ff */
[----:B------:R-:W-:Y:S02]  /*1de0*/  IADD3.X R7, R3, UR5, RZ, P0, !PT ;  /* 0x0000000503077c10 */ /* 0x000fe400087fe4ff */
[----:B-----5:R-:W-:Y:S02]  /*1df0*/  ISETP.NE.AND P0, PT, R23, RZ, PT ;  /* 0x000000ff1700720c */ /* 0x020fe40003f05270 */
[----:B------:R-:W-:-:S11]  /*1e00*/  LEA.HI.X R5, R12, R7, R13, 0x3, P1 ;  /* 0x000000070c057211 */ /* 0x000fd600008f1c0d */
[----:B------:R-:W-:Y:S05]  /*1e10*/  @!P0 BRA `(.L_x_29) ;  /* 0x0000001400188947 */ /* 0x000fea0003800000 */
[----:B------:R-:W0:Y:S01]  /*1e20*/  LDC.64 R60, c[0x0][0x5b0] ;  /* 0x00016c00ff3c7b82 */ /* 0x000e220000000a00 */
[----:B------:R-:W-:Y:S01]  /*1e30*/  ULDC.64 UR4, c[0x0][0x5b8] ;  /* 0x00016e0000047ab9 */ /* 0x000fe20000000a00 */
[----:B------:R-:W-:Y:S01]  /*1e40*/  ISETP.GE.AND P3, PT, R58, 0x1, PT ;  /* 0x000000013a00780c */ /* 0x000fe20003f66270 */
[----:B------:R-:W-:Y:S01]  /*1e50*/  IMAD R0, R14, UR4, RZ ;  /* 0x000000040e007c24 */ /* 0x000fe2000f8e02ff */
[----:B------:R-:W-:Y:S01]  /*1e60*/  BSSY B1, `(.L_x_30) ;  /* 0x000000e000017945 */ /* 0x000fe20003800000 */
[C---:B------:R-:W-:Y:S01]  /*1e70*/  IMAD.WIDE.U32 R14, R59.reuse, UR4, R8 ;  /* 0x000000043b0e7c25 */ /* 0x040fe2000f8e0008 */
[----:B------:R-:W-:Y:S02]  /*1e80*/  ISETP.LT.OR P1, PT, R20, 0x1, !P3 ;  /* 0x000000011400780c */ /* 0x000fe40005f21670 */
[----:B------:R-:W1:Y:S01]  /*1e90*/  LDC.64 R62, c[0x0][0x5a8] ;  /* 0x00016a00ff3e7b82 */ /* 0x000e620000000a00 */
[----:B------:R-:W-:Y:S02]  /*1ea0*/  IMAD R13, R59, UR5, R0 ;  /* 0x000000053b0d7c24 */ /* 0x000fe4000f8e0200 */
[----:B------:R-:W-:-:S02]  /*1eb0*/  IMAD.MOV.U32 R12, RZ, RZ, R14 ;  /* 0x000000ffff0c7224 */ /* 0x000fc400078e000e */
[----:B------:R-:W-:Y:S02]  /*1ec0*/  IMAD.IADD R13, R15, 0x1, R13 ;  /* 0x000000010f0d7824 */ /* 0x000fe400078e020d */
[-C--:B0-----:R-:W-:Y:S02]  /*1ed0*/  IMAD R10, R11, R60.reuse, RZ ;  /* 0x0000003c0b0a7224 */ /* 0x081fe400078e02ff */
[----:B------:R-:W-:-:S04]  /*1ee0*/  IMAD.WIDE.U32 R8, R65, R60, R12 ;  /* 0x0000003c41087225 */ /* 0x000fc800078e000c */
[----:B------:R-:W-:Y:S01]  /*1ef0*/  IMAD R21, R65, R61, R10 ;  /* 0x0000003d41157224 */ /* 0x000fe200078e020a */
[----:B-1----:R-:W-:-:S04]  /*1f00*/  IADD3 R8, P0, R8, R62, RZ ;  /* 0x0000003e08087210 */ /* 0x002fc80007f1e0ff */
[----:B------:R-:W-:Y:S01]  /*1f10*/  IADD3.X R9, R63, R9, R21, P0, !PT ;  /* 0x000000093f097210 */ /* 0x000fe200007fe415 */
[----:B------:R-:W-:Y:S08]  /*1f20*/  @P1 BRA `(.L_x_31) ;  /* 0x0000000000041947 */ /* 0x000ff00003800000 */
[----:B------:R0:W5:Y:S02]  /*1f30*/  LDG.E.U8 R56, desc[UR36][R8.64] ;  /* 0x0000002408387981 */ /* 0x000164000c1e1100 */
.L_x_31:
[----:B------:R-:W-:Y:S05]  /*1f40*/  BSYNC B1 ;  /* 0x0000000000017941 */ /* 0x000fea0003800000 */
.L_x_30:
[----:B-----5:R-:W-:Y:S01]  /*1f50*/  LOP3.LUT R0, R56, 0xffff, RZ, 0xc0, !PT ;  /* 0x0000ffff38007812 */ /* 0x020fe200078ec0ff */
[----:B------:R-:W-:Y:S01]  /*1f60*/  IMAD.SHL.U32 R10, R60, 0x8, RZ ;  /* 0x000000083c0a7824 */ /* 0x000fe200078e00ff */
[----:B------:R-:W-:Y:S01]  /*1f70*/  ISETP.GE.AND P2, PT, R58, 0x2, PT ;  /* 0x000000023a00780c */ /* 0x000fe20003f46270 */
[----:B------:R-:W-:Y:S01]  /*1f80*/  BSSY B1, `(.L_x_32) ;  /* 0x000000e000017945 */ /* 0x000fe20003800000 */
[----:B------:R-:W-:Y:S02]  /*1f90*/  PRMT R0, R0, 0x8880, RZ ;  /* 0x0000888000007816 */ /* 0x000fe400000000ff */
[----:B------:R-:W-:Y:S02]  /*1fa0*/  ISETP.LT.OR P0, PT, R20, 0x1, !P2 ;  /* 0x000000011400780c */ /* 0x000fe40005701670 */
[----:B------:R-:W-:Y:S01]  /*1fb0*/  SHF.L.U64.HI R11, R60, 0x3, R61 ;  /* 0x000000033c0b7819 */ /* 0x000fe2000001023d */
[----:B------:R-:W-:-:S04]  /*1fc0*/  IMAD R3, R0, R23, RZ ;  /* 0x0000001700037224 */ /* 0x000fc800078e02ff */
[----:B------:R-:W-:Y:S02]  /*1fd0*/  @!P1 IMAD R15, R24, R22, R3 ;  /* 0x00000016180f9224 */ /* 0x000fe400078e0203 */
[----:B------:R-:W-:-:S03]  /*1fe0*/  IMAD.WIDE.U32 R10, R65, R60, R10 ;  /* 0x0000003c410a7225 */ /* 0x000fc600078e000a */
[----:B------:R1:W-:Y:S01]  /*1ff0*/  @!P1 STG.E.U8 desc[UR36][R6.64], R15 ;  /* 0x0000000f06009986 */ /* 0x0003e2000c101124 */
[----:B------:R-:W-:Y:S01]  /*2000*/  IADD3 R10, P4, P5, R14, R62, R10 ;  /* 0x0000003e0e0a7210 */ /* 0x000fe20007d9e00a */
[----:B------:R-:W-:Y:S01]  /*2010*/  IMAD.IADD R14, R21, 0x1, R11 ;  /* 0x00000001150e7824 */ /* 0x000fe200078e020b */
[----:B------:R-:W-:Y:S11]  /*2020*/  @P0 BRA `(.L_x_33) ;  /* 0x00000000000c0947 */ /* 0x000ff60003800000 */
[----:B------:R-:W2:Y:S02]  /*2030*/  LDG.E.U8 R56, desc[UR36][R8.64+0x1] ;  /* 0x0000012408387981 */ /* 0x000ea4000c1e1100 */
[----:B--2---:R-:W-:-:S05]  /*2040*/  PRMT R0, R56, 0x8880, RZ ;  /* 0x0000888038007816 */ /* 0x004fca00000000ff */
[----:B------:R-:W-:-:S07]  /*2050*/  IMAD R3, R0, R23, RZ ;  /* 0x0000001700037224 */ /* 0x000fce00078e02ff */
.L_x_33:
[----:B------:R-:W-:Y:S05]  /*2060*/  BSYNC B1 ;  /* 0x0000000000017941 */ /* 0x000fea0003800000 */
.L_x_32:
[----:B------:R-:W-:Y:S01]  /*2070*/  ISETP.LT.OR P3, PT, R20, 0x9, !P3 ;  /* 0x000000091400780c */ /* 0x000fe20005f61670 */
[----:B------:R-:W-:Y:S01]  /*2080*/  @!P0 IMAD R25, R25, R22, R3 ;  /* 0x0000001619198224 */ /* 0x000fe200078e0203 */
[C---:B------:R-:W-:Y:S01]  /*2090*/  ISETP.GE.AND P1, PT, R58.reuse, 0x9, PT ;  /* 0x000000093a00780c */ /* 0x040fe20003f26270 */
[----:B------:R-:W-:Y:S01]  /*20a0*/  BSSY B1, `(.L_x_34) ;  /* 0x000000b000017945 */ /* 0x000fe20003800000 */
[----:B------:R-:W-:Y:S02]  /*20b0*/  IADD3.X R11, R13, R63, R14, P4, P5 ;  /* 0x0000003f0d0b7210 */ /* 0x000fe400027ea40e */
[----:B------:R2:W-:Y:S01]  /*20c0*/  @!P0 STG.E.U8 desc[UR36][R6.64+0x1], R25 ;  /* 0x0000011906008986 */ /* 0x0005e2000c101124 */
[----:B------:R-:W-:Y:S02]  /*20d0*/  ISETP.GE.AND P0, PT, R58, 0xa, PT ;  /* 0x0000000a3a00780c */ /* 0x000fe40003f06270 */
[C---:B------:R-:W-:Y:S02]  /*20e0*/  ISETP.LT.OR P2, PT, R20.reuse, 0x9, !P2 ;  /* 0x000000091400780c */ /* 0x040fe40005741670 */
[----:B------:R-:W-:-:S02]  /*20f0*/  ISETP.LT.OR P5, PT, R20, 0x1, !P1 ;  /* 0x000000011400780c */ /* 0x000fc40004fa1670 */
[----:B------:R-:W-:Y:S01]  /*2100*/  ISETP.LT.OR P4, PT, R20, 0x1, !P0 ;  /* 0x000000011400780c */ /* 0x000fe20004781670 */
[----:B------:R-:W-:-:S12]  /*2110*/  @P3 BRA `(.L_x_35) ;  /* 0x00000000000c3947 */ /* 0x000fd80003800000 */
[----:B------:R-:W3:Y:S02]  /*2120*/  LDG.E.U8 R56, desc[UR36][R10.64] ;  /* 0x000000240a387981 */ /* 0x000ee4000c1e1100 */
[----:B---3--:R-:W-:-:S05]  /*2130*/  PRMT R0, R56, 0x8880, RZ ;  /* 0x0000888038007816 */ /* 0x008fca00000000ff */
[----:B------:R-:W-:-:S07]  /*2140*/  IMAD R3, R0, R23, RZ ;  /* 0x0000001700037224 */ /* 0x000fce00078e02ff */
.L_x_35:
[----:B------:R-:W-:Y:S05]  /*2150*/  BSYNC B1 ;  /* 0x0000000000017941 */ /* 0x000fea0003800000 */
.L_x_34:
[----:B------:R-:W-:Y:S01]  /*2160*/  @!P3 IMAD R13, R26, R22, R3 ;  /* 0x000000161a0db224 */ /* 0x000fe200078e0203 */
[----:B------:R-:W-:Y:S04]  /*2170*/  BSSY B1, `(.L_x_36) ;  /* 0x0000006000017945 */ /* 0x000fe80003800000 */
[----:B------:R3:W-:Y:S01]  /*2180*/  @!P3 STG.E.U8 desc[UR36][R4.64], R13 ;  /* 0x0000000d0400b986 */ /* 0x0007e2000c101124 */
[----:B------:R-:W-:Y:S05]  /*2190*/  @P2 BRA `(.L_x_37) ;  /* 0x00000000000c2947 */ /* 0x000fea0003800000 */
[----:B------:R-:W4:Y:S02]  /*21a0*/  LDG.E.U8 R56, desc[UR36][R10.64+0x1] ;  /* 0x000001240a387981 */ /* 0x000f24000c1e1100 */
[----:B----4-:R-:W-:-:S05]  /*21b0*/  PRMT R0, R56, 0x8880, RZ ;  /* 0x0000888038007816 */ /* 0x010fca00000000ff */
[----:B------:R-:W-:-:S07]  /*21c0*/  IMAD R3, R0, R23, RZ ;  /* 0x0000001700037224 */ /* 0x000fce00078e02ff */
.L_x_37:
[----:B------:R-:W-:Y:S05]  /*21d0*/  BSYNC B1 ;  /* 0x0000000000017941 */ /* 0x000fea0003800000 */
.L_x_36:
[----:B------:R-:W-:Y:S01]  /*21e0*/  @!P2 IMAD R27, R27, R22, R3 ;  /* 0x000000161b1ba224 */ /* 0x000fe200078e0203 */
[----:B------:R-:W-:Y:S04]  /*21f0*/  BSSY B1, `(.L_x_38) ;  /* 0x0000006000017945 */ /* 0x000fe80003800000 */
[----:B------:R4:W-:Y:S01]  /*2200*/  @!P2 STG.E.U8 desc[UR36][R4.64+0x1], R27 ;  /* 0x0000011b0400a986 */ /* 0x0009e2000c101124 */
[----:B------:R-:W-:Y:S05]  /*2210*/  @P5 BRA `(.L_x_39) ;  /* 0x00000000000c5947 */ /* 0x000fea0003800000 */
[----:B------:R-:W5:Y:S02]  /*2220*/  LDG.E.U8 R56, desc[UR36][R8.64+0x8] ;  /* 0x0000082408387981 */ /* 0x000f64000c1e1100 */
[----:B-----5:R-:W-:-:S05]  /*2230*/  PRMT R0, R56, 0x8880, RZ ;  /* 0x0000888038007816 */ /* 0x020fca00000000ff */
[----:B------:R-:W-:-:S07]  /*2240*/  IMAD R3, R0, R23, RZ ;  /* 0x0000001700037224 */ /* 0x000fce00078e02ff */
.L_x_39:
[----:B------:R-:W-:Y:S05]  /*2250*/  BSYNC B1 ;  /* 0x0000000000017941 */ /* 0x000fea0003800000 */
.L_x_38:
[----:B---3--:R-:W-:Y:S01]  /*2260*/  @!P5 IMAD R13, R28, R22, R3 ;  /* 0x000000161c0dd224 */ /* 0x008fe200078e0203 */
[----:B------:R-:W-:Y:S04]  /*2270*/  BSSY B1, `(.L_x_40) ;  /* 0x0000006000017945 */ /* 0x000fe80003800000 */
[----:B------:R3:W-:Y:S01]  /*2280*/  @!P5 STG.E.U8 desc[UR36][R6.64+0x8], R13 ;  /* 0x0000080d0600d986 */ /* 0x0007e2000c101124 */
[----:B------:R-:W-:Y:S05]  /*2290*/  @P4 BRA `(.L_x_41) ;  /* 0x00000000000c4947 */ /* 0x000fea0003800000 */
[----:B------:R-:W5:Y:S02]  /*22a0*/  LDG.E.U8 R56, desc[UR36][R8.64+0x9] ;  /* 0x0000092408387981 */ /* 0x000f64000c1e1100 */
[----:B-----5:R-:W-:-:S05]  /*22b0*/  PRMT R0, R56, 0x8880, RZ ;  /* 0x0000888038007816 */ /* 0x020fca00000000ff */
[----:B------:R-:W-:-:S07]  /*22c0*/  IMAD R3, R0, R23, RZ ;  /* 0x0000001700037224 */ /* 0x000fce00078e02ff */
.L_x_41:
[----:B------:R-:W-:Y:S05]  /*22d0*/  BSYNC B1 ;  /* 0x0000000000017941 */ /* 0x000fea0003800000 */
.L_x_40:
[----:B------:R-:W-:Y:S01]  /*22e0*/  ISETP.LT.OR P1, PT, R20, 0x9, !P1 ;  /* 0x000000091400780c */ /* 0x000fe20004f21670 */
[----:B------:R-:W-:Y:S01]  /*22f0*/  @!P4 IMAD R29, R29, R22, R3 ;  /* 0x000000161d1dc224 */ /* 0x000fe200078e0203 */
[C---:B------:R-:W-:Y:S01]  /*2300*/  ISETP.GE.AND P3, PT, R58.reuse, 0x11, PT ;  /* 0x000000113a00780c */ /* 0x040fe20003f66270 */
[----:B------:R-:W-:Y:S01]  /*2310*/  BSSY B1, `(.L_x_42) ;  /* 0x000000a000017945 */ /* 0x000fe20003800000 */
[----:B------:R-:W-:Y:S02]  /*2320*/  ISETP.GE.AND P2, PT, R58, 0x12, PT ;  /* 0x000000123a00780c */ /* 0x000fe40003f46270 */
[----:B------:R0:W-:Y:S01]  /*2330*/  @!P4 STG.E.U8 desc[UR36][R6.64+0x9], R29 ;  /* 0x0000091d0600c986 */ /* 0x0001e2000c101124 */
[C---:B------:R-:W-:Y:S02]  /*2340*/  ISETP.LT.OR P0, PT, R20.reuse, 0x9, !P0 ;  /* 0x000000091400780c */ /* 0x040fe40004701670 */
[C---:B------:R-:W-:Y:S02]  /*2350*/  ISETP.LT.OR P5, PT, R20.reuse, 0x1, !P3 ;  /* 0x000000011400780c */ /* 0x040fe40005fa1670 */
[----:B------:R-:W-:-:S02]  /*2360*/  ISETP.LT.OR P4, PT, R20, 0x1, !P2 ;  /* 0x000000011400780c */ /* 0x000fc40005781670 */
[----:B------:R-:W-:Y:S11]  /*2370*/  @P1 BRA `(.L_x_43) ;  /* 0x00000000000c1947 */ /* 0x000ff60003800000 */
[----:B------:R-:W5:Y:S02]  /*2380*/  LDG.E.U8 R56, desc[UR36][R10.64+0x8] ;  /* 0x000008240a387981 */ /* 0x000f64000c1e1100 */
[----:B-----5:R-:W-:-:S05]  /*2390*/  PRMT R0, R56, 0x8880, RZ ;  /* 0x0000888038007816 */ /* 0x020fca00000000ff */
[----:B------:R-:W-:-:S07]  /*23a0*/  IMAD R3, R0, R23, RZ ;  /* 0x0000001700037224 */ /* 0x000fce00078e02ff */
.L_x_43:
[----:B------:R-:W-:Y:S05]  /*23b0*/  BSYNC B1 ;  /* 0x0000000000017941 */ /* 0x000fea0003800000 */
.L_x_42:
[----:B---3--:R-:W-:Y:S01]  /*23c0*/  @!P1 IMAD R13, R30, R22, R3 ;  /* 0x000000161e0d9224 */ /* 0x008fe200078e0203 */
[----:B------:R-:W-:Y:S04]  /*23d0*/  BSSY B1, `(.L_x_44) ;  /* 0x0000006000017945 */ /* 0x000fe80003800000 */
[----:B------:R3:W-:Y:S01]  /*23e0*/  @!P1 STG.E.U8 desc[UR36][R4.64+0x8], R13 ;  /* 0x0000080d04009986 */ /* 0x0007e2000c101124 */
[----:B------:R-:W-:Y:S05]  /*23f0*/  @P0 BRA `(.L_x_45) ;  /* 0x00000000000c0947 */ /* 0x000fea0003800000 */
[----:B------:R-:W5:Y:S02]  /*2400*/  LDG.E.U8 R56, desc[UR36][R10.64+0x9] ;  /* 0x000009240a387981 */ /* 0x000f64000c1e1100 */
[----:B-----5:R-:W-:-:S05]  /*2410*/  PRMT R0, R56, 0x8880, RZ ;  /* 0x0000888038007816 */ /* 0x020fca00000000ff */
[----:B------:R-:W-:-:S07]  /*2420*/  IMAD R3, R0, R23, RZ ;  /* 0x0000001700037224 */ /* 0x000fce00078e02ff */
.L_x_45:
[----:B------:R-:W-:Y:S05]  /*2430*/  BSYNC B1 ;  /* 0x0000000000017941 */ /* 0x000fea0003800000 */
.L_x_44:
[----:B------:R-:W-:Y:S01]  /*2440*/  @!P0 IMAD R31, R31, R22, R3 ;  /* 0x000000161f1f8224 */ /* 0x000fe200078e0203 */
[----:B------:R-:W-:Y:S04]  /*2450*/  BSSY B1, `(.L_x_46) ;  /* 0x0000006000017945 */ /* 0x000fe80003800000 */
[----:B------:R0:W-:Y:S01]  /*2460*/  @!P0 STG.E.U8 desc[UR36][R4.64+0x9], R31 ;  /* 0x0000091f04008986 */ /* 0x0001e2000c101124 */
[----:B------:R-:W-:Y:S05]  /*2470*/  @P5 BRA `(.L_x_47) ;  /* 0x00000000000c5947 */ /* 0x000fea0003800000 */
[----:B------:R-:W5:Y:S02]  /*2480*/  LDG.E.U8 R56, desc[UR36][R8.64+0x10] ;  /* 0x0000102408387981 */ /* 0x000f64000c1e1100 */
[----:B-----5:R-:W-:-:S05]  /*2490*/  PRMT R0, R56, 0x8880, RZ ;  /* 0x0000888038007816 */ /* 0x020fca00000000ff */
[----:B------:R-:W-:-:S07]  /*24a0*/  IMAD R3, R0, R23, RZ ;  /* 0x0000001700037224 */ /* 0x000fce00078e02ff */
.L_x_47:
[----:B------:R-:W-:Y:S05]  /*24b0*/  BSYNC B1 ;  /* 0x0000000000017941 */ /* 0x000fea0003800000 */
.L_x_46:
[----:B---3--:R-:W-:Y:S01]  /*24c0*/  @!P5 IMAD R13, R32, R22, R3 ;  /* 0x00000016200dd224 */ /* 0x008fe200078e0203 */
[----:B------:R-:W-:Y:S04]  /*24d0*/  BSSY B1, `(.L_x_48) ;  /* 0x0000006000017945 */ /* 0x000fe80003800000 */
[----:B------:R3:W-:Y:S01]  /*24e0*/  @!P5 STG.E.U8 desc[UR36][R6.64+0x10], R13 ;  /* 0x0000100d0600d986 */ /* 0x0007e2000c101124 */
[----:B------:R-:W-:Y:S05]  /*24f0*/  @P4 BRA `(.L_x_49) ;  /* 0x00000000000c4947 */ /* 0x000fea0003800000 */
[----:B------:R-:W5:Y:S02]  /*2500*/  LDG.E.U8 R56, desc[UR36][R8.64+0x11] ;  /* 0x0000112408387981 */ /* 0x000f64000c1e1100 */
[----:B-----5:R-:W-:-:S05]  /*2510*/  PRMT R0, R56, 0x8880, RZ ;  /* 0x0000888038007816 */ /* 0x020fca00000000ff */
[----:B------:R-:W-:-:S07]  /*2520*/  IMAD R3, R0, R23, RZ ;  /* 0x0000001700037224 */ /* 0x000fce00078e02ff */
.L_x_49:
[----:B------:R-:W-:Y:S05]  /*2530*/  BSYNC B1 ;  /* 0x0000000000017941 */ /* 0x000fea0003800000 */
.L_x_48:
        /* <DEDUP_REMOVED lines=13> */
.L_x_51:
[----:B------:R-:W-:Y:S05]  /*2610*/  BSYNC B1 ;  /* 0x0000000000017941 */ /* 0x000fea0003800000 */
.L_x_50:
[----:B---3--:R-:W-:Y:S01]  /*2620*/  @!P3 IMAD R13, R34, R22, R3 ;  /* 0x00000016220db224 */ /* 0x008fe200078e0203 */
[----:B------:R-:W-:Y:S04]  /*2630*/  BSSY B1, `(.L_x_52) ;  /* 0x0000006000017945 */ /* 0x000fe80003800000 */
[----:B------:R3:W-:Y:S01]  /*2640*/  @!P3 STG.E.U8 desc[UR36][R4.64+0x10], R13 ;  /* 0x0000100d0400b986 */ /* 0x0007e2000c101124 */
[----:B------:R-:W-:Y:S05]  /*2650*/  @P2 BRA `(.L_x_53) ;  /* 0x00000000000c2947 */ /* 0x000fea0003800000 */
[----:B------:R-:W5:Y:S02]  /*2660*/  LDG.E.U8 R56, desc[UR36][R10.64+0x11] ;  /* 0x000011240a387981 */ /* 0x000f64000c1e1100 */
[----:B-----5:R-:W-:-:S05]  /*2670*/  PRMT R0, R56, 0x8880, RZ ;  /* 0x0000888038007816 */ /* 0x020fca00000000ff */
[----:B------:R-:W-:-:S07]  /*2680*/  IMAD R3, R0, R23, RZ ;  /* 0x0000001700037224 */ /* 0x000fce00078e02ff */
.L_x_53:
[----:B------:R-:W-:Y:S05]  /*2690*/  BSYNC B1 ;  /* 0x0000000000017941 */ /* 0x000fea0003800000 */
.L_x_52:
[----:B------:R-:W-:Y:S01]  /*26a0*/  @!P2 IMAD R35, R35, R22, R3 ;  /* 0x000000162323a224 */ /* 0x000fe200078e0203 */
[----:B------:R-:W-:Y:S04]  /*26b0*/  BSSY B1, `(.L_x_54) ;  /* 0x0000006000017945 */ /* 0x000fe80003800000 */
[----:B------:R0:W-:Y:S01]  /*26c0*/  @!P2 STG.E.U8 desc[UR36][R4.64+0x11], R35 ;  /* 0x000011230400a986 */ /* 0x0001e2000c101124 */
[----:B------:R-:W-:Y:S05]  /*26d0*/  @P5 BRA `(.L_x_55) ;  /* 0x00000000000c5947 */ /* 0x000fea0003800000 */
[----:B------:R-:W5:Y:S02]  /*26e0*/  LDG.E.U8 R56, desc[UR36][R8.64+0x18] ;  /* 0x0000182408387981 */ /* 0x000f64000c1e1100 */
[----:B-----5:R-:W-:-:S05]  /*26f0*/  PRMT R0, R56, 0x8880, RZ ;  /* 0x0000888038007816 */ /* 0x020fca00000000ff */
[----:B------:R-:W-:-:S07]  /*2700*/  IMAD R3, R0, R23, RZ ;  /* 0x0000001700037224 */ /* 0x000fce00078e02ff */
.L_x_55:
[----:B------:R-:W-:Y:S05]  /*2710*/  BSYNC B1 ;  /* 0x0000000000017941 */ /* 0x000fea0003800000 */
.L_x_54:
[----:B---3--:R-:W-:Y:S01]  /*2720*/  @!P5 IMAD R13, R36, R22, R3 ;  /* 0x00000016240dd224 */ /* 0x008fe200078e0203 */
[----:B------:R-:W-:Y:S04]  /*2730*/  BSSY B1, `(.L_x_56) ;  /* 0x0000006000017945 */ /* 0x000fe80003800000 */
[----:B------:R3:W-:Y:S01]  /*2740*/  @!P5 STG.E.U8 desc[UR36][R6.64+0x18], R13 ;  /* 0x0000180d0600d986 */ /* 0x0007e2000c101124 */
[----:B------:R-:W-:Y:S05]  /*2750*/  @P4 BRA `(.L_x_57) ;  /* 0x00000000000c4947 */ /* 0x000fea0003800000 */
[----:B------:R-:W5:Y:S02]  /*2760*/  LDG.E.U8 R56, desc[UR36][R8.64+0x19] ;  /* 0x0000192408387981 */ /* 0x000f64000c1e1100 */
[----:B-----5:R-:W-:-:S05]  /*2770*/  PRMT R0, R56, 0x8880, RZ ;  /* 0x0000888038007816 */ /* 0x020fca00000000ff */
[----:B------:R-:W-:-:S07]  /*2780*/  IMAD R3, R0, R23, RZ ;  /* 0x0000001700037224 */ /* 0x000fce00078e02ff */
.L_x_57:
[----:B------:R-:W-:Y:S05]  /*2790*/  BSYNC B1 ;  /* 0x0000000000017941 */ /* 0x000fea0003800000 */
.L_x_56:
        /* <DEDUP_REMOVED lines=13> */
.L_x_59:
[----:B------:R-:W-:Y:S05]  /*2870*/  BSYNC B1 ;  /* 0x0000000000017941 */ /* 0x000fea0003800000 */
.L_x_58:
[----:B---3--:R-:W-:Y:S01]  /*2880*/  @!P1 IMAD R13, R38, R22, R3 ;  /* 0x00000016260d9224 */ /* 0x008fe200078e0203 */
[----:B------:R-:W-:Y:S04]  /*2890*/  BSSY B1, `(.L_x_60) ;  /* 0x0000006000017945 */ /* 0x000fe80003800000 */
[----:B------:R3:W-:Y:S01]  /*28a0*/  @!P1 STG.E.U8 desc[UR36][R4.64+0x18], R13 ;  /* 0x0000180d04009986 */ /* 0x0007e2000c101124 */
[----:B------:R-:W-:Y:S05]  /*28b0*/  @P4 BRA `(.L_x_61) ;  /* 0x00000000000c4947 */ /* 0x000fea0003800000 */
[----:B------:R-:W5:Y:S02]  /*28c0*/  LDG.E.U8 R56, desc[UR36][R10.64+0x19] ;  /* 0x000019240a387981 */ /* 0x000f64000c1e1100 */
[----:B-----5:R-:W-:-:S05]  /*28d0*/  PRMT R0, R56, 0x8880, RZ ;  /* 0x0000888038007816 */ /* 0x020fca00000000ff */
[----:B------:R-:W-:-:S07]  /*28e0*/  IMAD R3, R0, R23, RZ ;  /* 0x0000001700037224 */ /* 0x000fce00078e02ff */
.L_x_61:
[----:B------:R-:W-:Y:S05]  /*28f0*/  BSYNC B1 ;  /* 0x0000000000017941 */ /* 0x000fea0003800000 */
.L_x_60:
[----:B------:R-:W-:Y:S01]  /*2900*/  @!P4 IMAD R39, R39, R22, R3 ;  /* 0x000000162727c224 */ /* 0x000fe200078e0203 */
[----:B------:R-:W-:Y:S04]  /*2910*/  BSSY B1, `(.L_x_62) ;  /* 0x0000006000017945 */ /* 0x000fe80003800000 */
[----:B------:R0:W-:Y:S01]  /*2920*/  @!P4 STG.E.U8 desc[UR36][R4.64+0x19], R39 ;  /* 0x000019270400c986 */ /* 0x0001e2000c101124 */
[----:B------:R-:W-:Y:S05]  /*2930*/  @P5 BRA `(.L_x_63) ;  /* 0x00000000000c5947 */ /* 0x000fea0003800000 */
[----:B------:R-:W5:Y:S02]  /*2940*/  LDG.E.U8 R56, desc[UR36][R8.64+0x20] ;  /* 0x0000202408387981 */ /* 0x000f64000c1e1100 */
[----:B-----5:R-:W-:-:S05]  /*2950*/  PRMT R0, R56, 0x8880, RZ ;  /* 0x0000888038007816 */ /* 0x020fca00000000ff */
[----:B------:R-:W-:-:S07]  /*2960*/  IMAD R3, R0, R23, RZ ;  /* 0x0000001700037224 */ /* 0x000fce00078e02ff */
.L_x_63:
[----:B------:R-:W-:Y:S05]  /*2970*/  BSYNC B1 ;  /* 0x0000000000017941 */ /* 0x000fea0003800000 */
.L_x_62:
[----:B---3--:R-:W-:Y:S01]  /*2980*/  @!P5 IMAD R13, R40, R22, R3 ;  /* 0x00000016280dd224 */ /* 0x008fe200078e0203 */
[----:B------:R-:W-:Y:S04]  /*2990*/  BSSY B1, `(.L_x_64) ;  /* 0x0000006000017945 */ /* 0x000fe80003800000 */
[----:B------:R3:W-:Y:S01]  /*29a0*/  @!P5 STG.E.U8 desc[UR36][R6.64+0x20], R13 ;  /* 0x0000200d0600d986 */ /* 0x0007e2000c101124 */
[----:B------:R-:W-:Y:S05]  /*29b0*/  @P0 BRA `(.L_x_65) ;  /* 0x00000000000c0947 */ /* 0x000fea0003800000 */
[----:B------:R-:W5:Y:S02]  /*29c0*/  LDG.E.U8 R56, desc[UR36][R8.64+0x21] ;  /* 0x0000212408387981 */ /* 0x000f64000c1e1100 */
[----:B-----5:R-:W-:-:S05]  /*29d0*/  PRMT R0, R56, 0x8880, RZ ;  /* 0x0000888038007816 */ /* 0x020fca00000000ff */
[----:B------:R-:W-:-:S07]  /*29e0*/  IMAD R3, R0, R23, RZ ;  /* 0x0000001700037224 */ /* 0x000fce00078e02ff */
.L_x_65:
[----:B------:R-:W-:Y:S05]  /*29f0*/  BSYNC B1 ;  /* 0x0000000000017941 */ /* 0x000fea0003800000 */
.L_x_64:
        /* <DEDUP_REMOVED lines=13> */
.L_x_67:
[----:B------:R-:W-:Y:S05]  /*2ad0*/  BSYNC B1 ;  /* 0x0000000000017941 */ /* 0x000fea0003800000 */
.L_x_66:
[----:B---3--:R-:W-:Y:S01]  /*2ae0*/  @!P3 IMAD R13, R42, R22, R3 ;  /* 0x000000162a0db224 */ /* 0x008fe200078e0203 */
[----:B------:R-:W-:Y:S04]  /*2af0*/  BSSY B1, `(.L_x_68) ;  /* 0x0000006000017945 */ /* 0x000fe80003800000 */
[----:B------:R3:W-:Y:S01]  /*2b00*/  @!P3 STG.E.U8 desc[UR36][R4.64+0x20], R13 ;  /* 0x0000200d0400b986 */ /* 0x0007e2000c101124 */
[----:B------:R-:W-:Y:S05]  /*2b10*/  @P2 BRA `(.L_x_69) ;  /* 0x00000000000c2947 */ /* 0x000fea0003800000 */
[----:B------:R-:W5:Y:S02]  /*2b20*/  LDG.E.U8 R56, desc[UR36][R10.64+0x21] ;  /* 0x000021240a387981 */ /* 0x000f64000c1e1100 */
[----:B-----5:R-:W-:-:S05]  /*2b30*/  PRMT R0, R56, 0x8880, RZ ;  /* 0x0000888038007816 */ /* 0x020fca00000000ff */
[----:B------:R-:W-:-:S07]  /*2b40*/  IMAD R3, R0, R23, RZ ;  /* 0x0000001700037224 */ /* 0x000fce00078e02ff */
.L_x_69:
[----:B------:R-:W-:Y:S05]  /*2b50*/  BSYNC B1 ;  /* 0x0000000000017941 */ /* 0x000fea0003800000 */
.L_x_68:
[----:B------:R-:W-:Y:S01]  /*2b60*/  @!P2 IMAD R43, R43, R22, R3 ;  /* 0x000000162b2ba224 */ /* 0x000fe200078e0203 */
[----:B------:R-:W-:Y:S04]  /*2b70*/  BSSY B1, `(.L_x_70) ;  /* 0x0000006000017945 */ /* 0x000fe80003800000 */
[----:B------:R0:W-:Y:S01]  /*2b80*/  @!P2 STG.E.U8 desc[UR36][R4.64+0x21], R43 ;  /* 0x0000212b0400a986 */ /* 0x0001e2000c101124 */
[----:B------:R-:W-:Y:S05]  /*2b90*/  @P0 BRA `(.L_x_71) ;  /* 0x00000000000c0947 */ /* 0x000fea0003800000 */
[----:B------:R-:W5:Y:S02]  /*2ba0*/  LDG.E.U8 R56, desc[UR36][R8.64+0x28] ;  /* 0x0000282408387981 */ /* 0x000f64000c1e1100 */
[----:B-----5:R-:W-:-:S05]  /*2bb0*/  PRMT R0, R56, 0x8880, RZ ;  /* 0x0000888038007816 */ /* 0x020fca00000000ff */
[----:B------:R-:W-:-:S07]  /*2bc0*/  IMAD R3, R0, R23, RZ ;  /* 0x0000001700037224 */ /* 0x000fce00078e02ff */
.L_x_71:
[----:B------:R-:W-:Y:S05]  /*2bd0*/  BSYNC B1 ;  /* 0x0000000000017941 */ /* 0x000fea0003800000 */
.L_x_70:
[----:B---3--:R-:W-:Y:S01]  /*2be0*/  @!P0 IMAD R13, R44, R22, R3 ;  /* 0x000000162c0d8224 */ /* 0x008fe200078e0203 */
[----:B------:R-:W-:Y:S04]  /*2bf0*/  BSSY B1, `(.L_x_72) ;  /* 0x0000006000017945 */ /* 0x000fe80003800000 */
[----:B------:R3:W-:Y:S01]  /*2c00*/  @!P0 STG.E.U8 desc[UR36][R6.64+0x28], R13 ;  /* 0x0000280d06008986 */ /* 0x0007e2000c101124 */
[----:B------:R-:W-:Y:S05]  /*2c10*/  @P5 BRA `(.L_x_73) ;  /* 0x00000000000c5947 */ /* 0x000fea0003800000 */
[----:B------:R-:W5:Y:S02]  /*2c20*/  LDG.E.U8 R56, desc[UR36][R8.64+0x29] ;  /* 0x0000292408387981 */ /* 0x000f64000c1e1100 */
[----:B-----5:R-:W-:-:S05]  /*2c30*/  PRMT R0, R56, 0x8880, RZ ;  /* 0x0000888038007816 */ /* 0x020fca00000000ff */
[----:B------:R-:W-:-:S07]  /*2c40*/  IMAD R3, R0, R23, RZ ;  /* 0x0000001700037224 */ /* 0x000fce00078e02ff */
.L_x_73:
[----:B------:R-:W-:Y:S05]  /*2c50*/  BSYNC B1 ;  /* 0x0000000000017941 */ /* 0x000fea0003800000 */
.L_x_72:
        /* <DEDUP_REMOVED lines=13> */
.L_x_75:
[----:B------:R-:W-:Y:S05]  /*2d30*/  BSYNC B1 ;  /* 0x0000000000017941 */ /* 0x000fea0003800000 */
.L_x_74:
[----:B---3--:R-:W-:Y:S01]  /*2d40*/  @!P4 IMAD R13, R46, R22, R3 ;  /* 0x000000162e0dc224 */ /* 0x008fe200078e0203 */
[----:B------:R-:W-:Y:S04]  /*2d50*/  BSSY B1, `(.L_x_76) ;  /* 0x0000006000017945 */ /* 0x000fe80003800000 */
[----:B------:R3:W-:Y:S01]  /*2d60*/  @!P4 STG.E.U8 desc[UR36][R4.64+0x28], R13 ;  /* 0x0000280d0400c986 */ /* 0x0007e2000c101124 */
[----:B------:R-:W-:Y:S05]  /*2d70*/  @P1 BRA `(.L_x_77) ;  /* 0x00000000000c1947 */ /* 0x000fea0003800000 */
[----:B------:R-:W5:Y:S02]  /*2d80*/  LDG.E.U8 R56, desc[UR36][R10.64+0x29] ;  /* 0x000029240a387981 */ /* 0x000f64000c1e1100 */
[----:B-----5:R-:W-:-:S05]  /*2d90*/  PRMT R0, R56, 0x8880, RZ ;  /* 0x0000888038007816 */ /* 0x020fca00000000ff */
[----:B------:R-:W-:-:S07]  /*2da0*/  IMAD R3, R0, R23, RZ ;  /* 0x0000001700037224 */ /* 0x000fce00078e02ff */
.L_x_77:
[----:B------:R-:W-:Y:S05]  /*2db0*/  BSYNC B1 ;  /* 0x0000000000017941 */ /* 0x000fea0003800000 */
.L_x_76:
[----:B------:R-:W-:Y:S01]  /*2dc0*/  @!P1 IMAD R47, R47, R22, R3 ;  /* 0x000000162f2f9224 */ /* 0x000fe200078e0203 */
[----:B------:R-:W-:Y:S04]  /*2dd0*/  BSSY B1, `(.L_x_78) ;  /* 0x0000006000017945 */ /* 0x000fe80003800000 */
[----:B------:R0:W-:Y:S01]  /*2de0*/  @!P1 STG.E.U8 desc[UR36][R4.64+0x29], R47 ;  /* 0x0000292f04009986 */ /* 0x0001e2000c101124 */
[----:B------:R-:W-:Y:S05]  /*2df0*/  @P3 BRA `(.L_x_79) ;  /* 0x00000000000c3947 */ /* 0x000fea0003800000 */
[----:B------:R-:W5:Y:S02]  /*2e00*/  LDG.E.U8 R56, desc[UR36][R8.64+0x30] ;  /* 0x0000302408387981 */ /* 0x000f64000c1e1100 */
[----:B-----5:R-:W-:-:S05]  /*2e10*/  PRMT R0, R56, 0x8880, RZ ;  /* 0x0000888038007816 */ /* 0x020fca00000000ff */
[----:B------:R-:W-:-:S07]  /*2e20*/  IMAD R3, R0, R23, RZ ;  /* 0x0000001700037224 */ /* 0x000fce00078e02ff */
.L_x_79:
[----:B------:R-:W-:Y:S05]  /*2e30*/  BSYNC B1 ;  /* 0x0000000000017941 */ /* 0x000fea0003800000 */
.L_x_78:
[----:B---3--:R-:W-:Y:S01]  /*2e40*/  @!P3 IMAD R13, R48, R22, R3 ;  /* 0x00000016300db224 */ /* 0x008fe200078e0203 */
[----:B------:R-:W-:Y:S04]  /*2e50*/  BSSY B1, `(.L_x_80) ;  /* 0x0000006000017945 */ /* 0x000fe80003800000 */
[----:B------:R3:W-:Y:S01]  /*2e60*/  @!P3 STG.E.U8 desc[UR36][R6.64+0x30], R13 ;  /* 0x0000300d0600b986 */ /* 0x0007e2000c101124 */
[----:B------:R-:W-:Y:S05]  /*2e70*/  @P5 BRA `(.L_x_81) ;  /* 0x00000000000c5947 */ /* 0x000fea0003800000 */
[----:B------:R-:W5:Y:S02]  /*2e80*/  LDG.E.U8 R56, desc[UR36][R8.64+0x31] ;  /* 0x0000312408387981 */ /* 0x000f64000c1e1100 */
[----:B-----5:R-:W-:-:S05]  /*2e90*/  PRMT R0, R56, 0x8880, RZ ;  /* 0x0000888038007816 */ /* 0x020fca00000000ff */
[----:B------:R-:W-:-:S07]  /*2ea0*/  IMAD R3, R0, R23, RZ ;  /* 0x0000001700037224 */ /* 0x000fce00078e02ff */
.L_x_81:
[----:B------:R-:W-:Y:S05]  /*2eb0*/  BSYNC B1 ;  /* 0x0000000000017941 */ /* 0x000fea0003800000 */
.L_x_80:
        /* <DEDUP_REMOVED lines=9> */
[----:B------:R-:W-:Y:S01]  /*2f50*/  ISETP.LT.OR P3, PT, R20, 0x9, !P3 ;  /* 0x000000091400780c */ /* 0x000fe20005f61670 */
[----:B------:R-:W-:-:S12]  /*2f60*/  @P2 BRA `(.L_x_83) ;  /* 0x00000000000c2947 */ /* 0x000fd80003800000 */
[----:B------:R-:W5:Y:S02]  /*2f70*/  LDG.E.U8 R56, desc[UR36][R10.64+0x30] ;  /* 0x000030240a387981 */ /* 0x000f64000c1e1100 */
[----:B-----5:R-:W-:-:S05]  /*2f80*/  PRMT R0, R56, 0x8880, RZ ;  /* 0x0000888038007816 */ /* 0x020fca00000000ff */
[----:B------:R-:W-:-:S07]  /*2f90*/  IMAD R3, R0, R23, RZ ;  /* 0x0000001700037224 */ /* 0x000fce00078e02ff */
.L_x_83:
[----:B------:R-:W-:Y:S05]  /*2fa0*/  BSYNC B1 ;  /* 0x0000000000017941 */ /* 0x000fea0003800000 */
.L_x_82:
[----:B---3--:R-:W-:Y:S01]  /*2fb0*/  @!P2 IMAD R13, R50, R22, R3 ;  /* 0x00000016320da224 */ /* 0x008fe200078e0203 */
[----:B------:R-:W-:Y:S04]  /*2fc0*/  BSSY B1, `(.L_x_84) ;  /* 0x0000006000017945 */ /* 0x000fe80003800000 */
[----:B------:R3:W-:Y:S01]  /*2fd0*/  @!P2 STG.E.U8 desc[UR36][R4.64+0x30], R13 ;  /* 0x0000300d0400a986 */ /* 0x0007e2000c101124 */
[----:B------:R-:W-:Y:S05]  /*2fe0*/  @P0 BRA `(.L_x_85) ;  /* 0x00000000000c0947 */ /* 0x000fea0003800000 */
[----:B------:R-:W5:Y:S02]  /*2ff0*/  LDG.E.U8 R56, desc[UR36][R10.64+0x31] ;  /* 0x000031240a387981 */ /* 0x000f64000c1e1100 */
[----:B-----5:R-:W-:-:S05]  /*3000*/  PRMT R0, R56, 0x8880, RZ ;  /* 0x0000888038007816 */ /* 0x020fca00000000ff */
[----:B------:R-:W-:-:S07]  /*3010*/  IMAD R3, R0, R23, RZ ;  /* 0x0000001700037224 */ /* 0x000fce00078e02ff */
.L_x_85:
[----:B------:R-:W-:Y:S05]  /*3020*/  BSYNC B1 ;  /* 0x0000000000017941 */ /* 0x000fea0003800000 */
.L_x_84:
[----:B------:R-:W-:Y:S01]  /*3030*/  @!P0 IMAD R51, R51, R22, R3 ;  /* 0x0000001633338224 */ /* 0x000fe200078e0203 */
[----:B------:R-:W-:Y:S04]  /*3040*/  BSSY B1, `(.L_x_86) ;  /* 0x0000006000017945 */ /* 0x000fe80003800000 */
[----:B------:R0:W-:Y:S01]  /*3050*/  @!P0 STG.E.U8 desc[UR36][R4.64+0x31], R51 ;  /* 0x0000313304008986 */ /* 0x0001e2000c101124 */
[----:B------:R-:W-:Y:S05]  /*3060*/  @P5 BRA `(.L_x_87) ;  /* 0x00000000000c5947 */ /* 0x000fea0003800000 */
[----:B------:R-:W5:Y:S02]  /*3070*/  LDG.E.U8 R56, desc[UR36][R8.64+0x38] ;  /* 0x0000382408387981 */ /* 0x000f64000c1e1100 */
[----:B-----5:R-:W-:-:S05]  /*3080*/  PRMT R0, R56, 0x8880, RZ ;  /* 0x0000888038007816 */ /* 0x020fca00000000ff */
[----:B------:R-:W-:-:S07]  /*3090*/  IMAD R3, R0, R23, RZ ;  /* 0x0000001700037224 */ /* 0x000fce00078e02ff */
.L_x_87:
[----:B------:R-:W-:Y:S05]  /*30a0*/  BSYNC B1 ;  /* 0x0000000000017941 */ /* 0x000fea0003800000 */
.L_x_86:
[----:B---3--:R-:W-:Y:S01]  /*30b0*/  @!P5 IMAD R13, R52, R22, R3 ;  /* 0x00000016340dd224 */ /* 0x008fe200078e0203 */
[----:B------:R-:W-:Y:S04]  /*30c0*/  BSSY B1, `(.L_x_88) ;  /* 0x0000006000017945 */ /* 0x000fe80003800000 */
[----:B------:R3:W-:Y:S01]  /*30d0*/  @!P5 STG.E.U8 desc[UR36][R6.64+0x38], R13 ;  /* 0x0000380d0600d986 */ /* 0x0007e2000c101124 */
[----:B------:R-:W-:Y:S05]  /*30e0*/  @P4 BRA `(.L_x_89) ;  /* 0x00000000000c4947 */ /* 0x000fea0003800000 */
[----:B------:R-:W5:Y:S02]  /*30f0*/  LDG.E.U8 R56, desc[UR36][R8.64+0x39] ;  /* 0x0000392408387981 */ /* 0x000f64000c1e1100 */
[----:B-----5:R-:W-:-:S05]  /*3100*/  PRMT R0, R56, 0x8880, RZ ;  /* 0x0000888038007816 */ /* 0x020fca00000000ff */
[----:B------:R-:W-:-:S07]  /*3110*/  IMAD R3, R0, R23, RZ ;  /* 0x0000001700037224 */ /* 0x000fce00078e02ff */
.L_x_89:
[----:B------:R-:W-:Y:S05]  /*3120*/  BSYNC B1 ;  /* 0x0000000000017941 */ /* 0x000fea0003800000 */
.L_x_88:
[----:B------:R-:W-:Y:S01]  /*3130*/  @!P4 IMAD R53, R53, R22, R3 ;  /* 0x000000163535c224 */ /* 0x000fe200078e0203 */
[----:B------:R-:W-:Y:S04]  /*3140*/  BSSY B1, `(.L_x_90) ;  /* 0x0000006000017945 */ /* 0x000fe80003800000 */
[----:B------:R0:W-:Y:S01]  /*3150*/  @!P4 STG.E.U8 desc[UR36][R6.64+0x39], R53 ;  /* 0x000039350600c986 */ /* 0x0001e2000c101124 */
[----:B------:R-:W-:Y:S05]  /*3160*/  @P3 BRA `(.L_x_91) ;  /* 0x00000000000c3947 */ /* 0x000fea0003800000 */
[----:B------:R-:W5:Y:S02]  /*3170*/  LDG.E.U8 R56, desc[UR36][R10.64+0x38] ;  /* 0x000038240a387981 */ /* 0x000f64000c1e1100 */
[----:B-----5:R-:W-:-:S05]  /*3180*/  PRMT R0, R56, 0x8880, RZ ;  /* 0x0000888038007816 */ /* 0x020fca00000000ff */
[----:B------:R-:W-:-:S07]  /*3190*/  IMAD R3, R0, R23, RZ ;  /* 0x0000001700037224 */ /* 0x000fce00078e02ff */
.L_x_91:
[----:B------:R-:W-:Y:S05]  /*31a0*/  BSYNC B1 ;  /* 0x0000000000017941 */ /* 0x000fea0003800000 */
.L_x_90:
[----:B0123--:R-:W-:Y:S01]  /*31b0*/  @!P3 IMAD R7, R54, R22, R3 ;  /* 0x000000163607b224 */ /* 0x00ffe200078e0203 */
[----:B------:R-:W-:Y:S01]  /*31c0*/  ISETP.LT.OR P1, PT, R20, 0x9, !P1 ;  /* 0x000000091400780c */ /* 0x000fe20004f21670 */
[----:B------:R-:W-:Y:S03]  /*31d0*/  BSSY B1, `(.L_x_92) ;  /* 0x0000006000017945 */ /* 0x000fe60003800000 */
[----:B------:R0:W-:Y:S09]  /*31e0*/  @!P3 STG.E.U8 desc[UR36][R4.64+0x38], R7 ;  /* 0x000038070400b986 */ /* 0x0001f2000c101124 */
[----:B------:R-:W-:Y:S05]  /*31f0*/  @P1 BRA `(.L_x_93) ;  /* 0x00000000000c1947 */ /* 0x000fea0003800000 */
[----:B------:R-:W2:Y:S02]  /*3200*/  LDG.E.U8 R56, desc[UR36][R10.64+0x39] ;  /* 0x000039240a387981 */ /* 0x000ea4000c1e1100 */
[----:B--2---:R-:W-:-:S05]  /*3210*/  PRMT R0, R56, 0x8880, RZ ;  /* 0x0000888038007816 */ /* 0x004fca00000000ff */
[----:B------:R-:W-:-:S07]  /*3220*/  IMAD R3, R0, R23, RZ ;  /* 0x0000001700037224 */ /* 0x000fce00078e02ff */
.L_x_93:
[----:B------:R-:W-:Y:S05]  /*3230*/  BSYNC B1 ;  /* 0x0000000000017941 */ /* 0x000fea0003800000 */
.L_x_92:
[----:B------:R-:W-:Y:S01]  /*3240*/  IMAD R3, R55, R22, R3 ;  /* 0x0000001637037224 */ /* 0x000fe200078e0203 */
[----:B------:R-:W-:Y:S06]  /*3250*/  @P1 BRA `(.L_x_94) ;  /* 0x0000000400c81947 */ /* 0x000fec0003800000 */
[----:B------:R1:W-:Y:S01]  /*3260*/  STG.E.U8 desc[UR36][R4.64+0x39], R3 ;  /* 0x0000390304007986 */ /* 0x0003e2000c101124 */
[----:B------:R-:W-:Y:S05]  /*3270*/  BRA `(.L_x_94) ;  /* 0x0000000400c07947 */ /* 0x000fea0003800000 */
.L_x_29:
[C---:B------:R-:W-:Y:S02]  /*3280*/  ISETP.GE.AND P1, PT, R58.reuse, 0x1, PT ;  /* 0x000000013a00780c */ /* 0x040fe40003f26270 */
[----:B------:R-:W-:Y:S02]  /*3290*/  ISETP.GE.AND P0, PT, R58, 0x2, PT ;  /* 0x000000023a00780c */ /* 0x000fe40003f06270 */
[C---:B------:R-:W-:Y:S02]  /*32a0*/  ISETP.LT.OR P4, PT, R20.reuse, 0x1, !P1 ;  /* 0x000000011400780c */ /* 0x040fe40004f81670 */
[C---:B------:R-:W-:Y:S02]  /*32b0*/  ISETP.LT.OR P5, PT, R20.reuse, 0x1, !P0 ;  /* 0x000000011400780c */ /* 0x040fe400047a1670 */
[C---:B------:R-:W-:Y:S02]  /*32c0*/  ISETP.LT.OR P1, PT, R20.reuse, 0x9, !P1 ;  /* 0x000000091400780c */ /* 0x040fe40004f21670 */
[----:B------:R-:W-:-:S02]  /*32d0*/  ISETP.LT.OR P0, PT, R20, 0x9, !P0 ;  /* 0x000000091400780c */ /* 0x000fc40004701670 */
[C---:B------:R-:W-:Y:S02]  /*32e0*/  ISETP.GE.AND P3, PT, R58.reuse, 0x9, PT ;  /* 0x000000093a00780c */ /* 0x040fe40003f66270 */
[----:B------:R-:W-:-:S03]  /*32f0*/  ISETP.GE.AND P2, PT, R58, 0xa, PT ;  /* 0x0000000a3a00780c */ /* 0x000fc60003f46270 */
[-C--:B------:R-:W-:Y:S02]  /*3300*/  @!P4 IMAD R3, R24, R22.reuse, RZ ;  /* 0x000000161803c224 */ /* 0x080fe400078e02ff */
[-C--:B------:R-:W-:Y:S02]  /*3310*/  @!P5 IMAD R25, R25, R22.reuse, RZ ;  /* 0x000000161919d224 */ /* 0x080fe400078e02ff */
[-C--:B------:R-:W-:Y:S01]  /*3320*/  @!P1 IMAD R9, R26, R22.reuse, RZ ;  /* 0x000000161a099224 */ /* 0x080fe200078e02ff */
[----:B------:R0:W-:Y:S01]  /*3330*/  @!P4 STG.E.U8 desc[UR36][R6.64], R3 ;  /* 0x000000030600c986 */ /* 0x0001e2000c101124 */
[C---:B------:R-:W-:Y:S01]  /*3340*/  ISETP.LT.OR P4, PT, R20.reuse, 0x1, !P3 ;  /* 0x000000011400780c */ /* 0x040fe20005f81670 */
[----:B------:R-:W-:Y:S02]  /*3350*/  @!P0 IMAD R27, R27, R22, RZ ;  /* 0x000000161b1b8224 */ /* 0x000fe400078e02ff */
[----:B------:R-:W-:Y:S01]  /*3360*/  @!P5 STG.E.U8 desc[UR36][R6.64+0x1], R25 ;  /* 0x000001190600d986 */ /* 0x000fe2000c101124 */
[----:B------:R-:W-:-:S02]  /*3370*/  ISETP.LT.OR P5, PT, R20, 0x1, !P2 ;  /* 0x000000011400780c */ /* 0x000fc400057a1670 */
[C---:B------:R-:W-:Y:S01]  /*3380*/  ISETP.LT.OR P2, PT, R20.reuse, 0x9, !P2 ;  /* 0x000000091400780c */ /* 0x040fe20005741670 */
[----:B------:R1:W-:Y:S01]  /*3390*/  @!P1 STG.E.U8 desc[UR36][R4.64], R9 ;  /* 0x0000000904009986 */ /* 0x0003e2000c101124 */
[----:B------:R-:W-:Y:S02]  /*33a0*/  ISETP.LT.OR P1, PT, R20, 0x9, !P3 ;  /* 0x000000091400780c */ /* 0x000fe40005f21670 */
[C---:B------:R-:W-:Y:S01]  /*33b0*/  ISETP.GE.AND P3, PT, R58.reuse, 0x11, PT ;  /* 0x000000113a00780c */ /* 0x040fe20003f66270 */
[----:B------:R-:W-:Y:S01]  /*33c0*/  @!P0 STG.E.U8 desc[UR36][R4.64+0x1], R27 ;  /* 0x0000011b04008986 */ /* 0x000fe2000c101124 */
[----:B------:R-:W-:Y:S01]  /*33d0*/  ISETP.GE.AND P0, PT, R58, 0x12, PT ;  /* 0x000000123a00780c */ /* 0x000fe20003f06270 */
[----:B------:R-:W-:-:S04]  /*33e0*/  @!P4 IMAD R11, R28, R22, RZ ;  /* 0x000000161c0bc224 */ /* 0x000fc800078e02ff */
[-C--:B------:R-:W-:Y:S01]  /*33f0*/  @!P5 IMAD R29, R29, R22.reuse, RZ ;  /* 0x000000161d1dd224 */ /* 0x080fe200078e02ff */
[----:B------:R-:W-:Y:S01]  /*3400*/  @!P4 STG.E.U8 desc[UR36][R6.64+0x8], R11 ;  /* 0x0000080b0600c986 */ /* 0x000fe2000c101124 */
[C---:B------:R-:W-:Y:S01]  /*3410*/  ISETP.LT.OR P4, PT, R20.reuse, 0x1, !P3 ;  /* 0x000000011400780c */ /* 0x040fe20005f81670 */
[-C--:B------:R-:W-:Y:S02]  /*3420*/  @!P2 IMAD R31, R31, R22.reuse, RZ ;  /* 0x000000161f1fa224 */ /* 0x080fe400078e02ff */
[----:B------:R-:W-:Y:S01]  /*3430*/  @!P5 STG.E.U8 desc[UR36][R6.64+0x9], R29 ;  /* 0x0000091d0600d986 */ /* 0x000fe2000c101124 */
[----:B------:R-:W-:Y:S01]  /*3440*/  ISETP.LT.OR P5, PT, R20, 0x1, !P0 ;  /* 0x000000011400780c */ /* 0x000fe200047a1670 */
[----:B0-----:R-:W-:Y:S01]  /*3450*/  @!P1 IMAD R3, R30, R22, RZ ;  /* 0x000000161e039224 */ /* 0x001fe200078e02ff */
[----:B------:R-:W-:Y:S01]  /*3460*/  ISETP.LT.OR P0, PT, R20, 0x9, !P0 ;  /* 0x000000091400780c */ /* 0x000fe20004701670 */
[----:B------:R-:W-:Y:S01]  /*3470*/  @!P2 STG.E.U8 desc[UR36][R4.64+0x9], R31 ;  /* 0x0000091f0400a986 */ /* 0x000fe2000c101124 */
[----:B------:R-:W-:-:S03]  /*3480*/  ISETP.GE.AND P2, PT, R58, 0x19, PT ;  /* 0x000000193a00780c */ /* 0x000fc60003f46270 */
[----:B------:R0:W-:Y:S01]  /*3490*/  @!P1 STG.E.U8 desc[UR36][R4.64+0x8], R3 ;  /* 0x0000080304009986 */ /* 0x0001e2000c101124 */
[----:B------:R-:W-:Y:S01]  /*34a0*/  ISETP.LT.OR P1, PT, R20, 0x9, !P3 ;  /* 0x000000091400780c */ /* 0x000fe20005f21670 */
[----:B-1----:R-:W-:Y:S01]  /*34b0*/  @!P4 IMAD R9, R32, R22, RZ ;  /* 0x000000162009c224 */ /* 0x002fe200078e02ff */
[----:B------:R-:W-:-:S03]  /*34c0*/  ISETP.GE.AND P3, PT, R58, 0x1a, PT ;  /* 0x0000001a3a00780c */ /* 0x000fc60003f66270 */
[-C--:B------:R-:W-:Y:S01]  /*34d0*/  @!P5 IMAD R33, R33, R22.reuse, RZ ;  /* 0x000000162121d224 */ /* 0x080fe200078e02ff */
[----:B------:R-:W-:Y:S01]  /*34e0*/  @!P4 STG.E.U8 desc[UR36][R6.64+0x10], R9 ;  /* 0x000010090600c986 */ /* 0x000fe2000c101124 */
[C---:B------:R-:W-:Y:S01]  /*34f0*/  ISETP.LT.OR P4, PT, R20.reuse, 0x1, !P3 ;  /* 0x000000011400780c */ /* 0x040fe20005f81670 */
[-C--:B------:R-:W-:Y:S01]  /*3500*/  @!P0 IMAD R35, R35, R22.reuse, RZ ;  /* 0x0000001623238224 */ /* 0x080fe200078e02ff */
[C---:B------:R-:W-:Y:S01]  /*3510*/  ISETP.LT.OR P3, PT, R20.reuse, 0x9, !P3 ;  /* 0x000000091400780c */ /* 0x040fe20005f61670 */
[----:B------:R-:W-:Y:S01]  /*3520*/  @!P5 STG.E.U8 desc[UR36][R6.64+0x11], R33 ;  /* 0x000011210600d986 */ /* 0x000fe2000c101124 */
[----:B------:R-:W-:Y:S02]  /*3530*/  ISETP.LT.OR P5, PT, R20, 0x1, !P2 ;  /* 0x000000011400780c */ /* 0x000fe400057a1670 */
[----:B0-----:R-:W-:Y:S01]  /*3540*/  @!P1 IMAD R3, R34, R22, RZ ;  /* 0x0000001622039224 */ /* 0x001fe200078e02ff */
[----:B------:R-:W-:Y:S01]  /*3550*/  @!P0 STG.E.U8 desc[UR36][R4.64+0x11], R35 ;  /* 0x0000112304008986 */ /* 0x000fe2000c101124 */
[----:B------:R-:W-:-:S02]  /*3560*/  ISETP.LT.OR P2, PT, R20, 0x9, !P2 ;  /* 0x000000091400780c */ /* 0x000fc40005741670 */
[C---:B------:R-:W-:Y:S01]  /*3570*/  ISETP.GE.AND P0, PT, R58.reuse, 0x21, PT ;  /* 0x000000213a00780c */ /* 0x040fe20003f06270 */
[----:B------:R0:W-:Y:S01]  /*3580*/  @!P1 STG.E.U8 desc[UR36][R4.64+0x10], R3 ;  /* 0x0000100304009986 */ /* 0x0001e2000c101124 */
[----:B------:R-:W-:Y:S01]  /*3590*/  ISETP.GE.AND P1, PT, R58, 0x22, PT ;  /* 0x000000223a00780c */ /* 0x000fe20003f26270 */
[-C--:B------:R-:W-:Y:S02]  /*35a0*/  @!P4 IMAD R37, R37, R22.reuse, RZ ;  /* 0x000000162525c224 */ /* 0x080fe400078e02ff */
[-C--:B------:R-:W-:Y:S02]  /*35b0*/  @!P3 IMAD R39, R39, R22.reuse, RZ ;  /* 0x000000162727b224 */ /* 0x080fe400078e02ff */
[-C--:B------:R-:W-:Y:S01]  /*35c0*/  @!P5 IMAD R11, R36, R22.reuse, RZ ;  /* 0x00000016240bd224 */ /* 0x080fe200078e02ff */
[----:B------:R-:W-:Y:S01]  /*35d0*/  @!P4 STG.E.U8 desc[UR36][R6.64+0x19], R37 ;  /* 0x000019250600c986 */ /* 0x000fe2000c101124 */
[C---:B------:R-:W-:Y:S02]  /*35e0*/  ISETP.LT.OR P4, PT, R20.reuse, 0x1, !P0 ;  /* 0x000000011400780c */ /* 0x040fe40004781670 */
[C---:B------:R-:W-:Y:S01]  /*35f0*/  ISETP.LT.OR P0, PT, R20.reuse, 0x9, !P0 ;  /* 0x000000091400780c */ /* 0x040fe20004701670 */
[----:B------:R-:W-:Y:S01]  /*3600*/  @!P5 STG.E.U8 desc[UR36][R6.64+0x18], R11 ;  /* 0x0000180b0600d986 */ /* 0x000fe2000c101124 */
[----:B------:R-:W-:Y:S01]  /*3610*/  ISETP.LT.OR P5, PT, R20, 0x1, !P1 ;  /* 0x000000011400780c */ /* 0x000fe20004fa1670 */
[----:B0-----:R-:W-:Y:S01]  /*3620*/  @!P2 IMAD R3, R38, R22, RZ ;  /* 0x000000162603a224 */ /* 0x001fe200078e02ff */
[----:B------:R-:W-:Y:S01]  /*3630*/  ISETP.LT.OR P1, PT, R20, 0x9, !P1 ;  /* 0x000000091400780c */ /* 0x000fe20004f21670 */
[----:B------:R-:W-:Y:S01]  /*3640*/  @!P3 STG.E.U8 desc[UR36][R4.64+0x19], R39 ;  /* 0x000019270400b986 */ /* 0x000fe2000c101124 */
[----:B------:R-:W-:-:S03]  /*3650*/  ISETP.GE.AND P3, PT, R58, 0x29, PT ;  /* 0x000000293a00780c */ /* 0x000fc60003f66270 */
[----:B------:R0:W-:Y:S01]  /*3660*/  @!P2 STG.E.U8 desc[UR36][R4.64+0x18], R3 ;  /* 0x000018030400a986 */ /* 0x0001e2000c101124 */
[----:B------:R-:W-:Y:S01]  /*3670*/  ISETP.GE.AND P2, PT, R58, 0x2a, PT ;  /* 0x0000002a3a00780c */ /* 0x000fe20003f46270 */
[----:B------:R-:W-:-:S04]  /*3680*/  @!P4 IMAD R9, R40, R22, RZ ;  /* 0x000000162809c224 */ /* 0x000fc800078e02ff */
[-C--:B------:R-:W-:Y:S01]  /*3690*/  @!P5 IMAD R41, R41, R22.reuse, RZ ;  /* 0x000000162929d224 */ /* 0x080fe200078e02ff */
[----:B------:R-:W-:Y:S01]  /*36a0*/  @!P4 STG.E.U8 desc[UR36][R6.64+0x20], R9 ;  /* 0x000020090600c986 */ /* 0x000fe2000c101124 */
[C---:B------:R-:W-:Y:S01]  /*36b0*/  ISETP.LT.OR P4, PT, R20.reuse, 0x1, !P3 ;  /* 0x000000011400780c */ /* 0x040fe20005f81670 */
[-C--:B------:R-:W-:Y:S01]  /*36c0*/  @!P1 IMAD R43, R43, R22.reuse, RZ ;  /* 0x000000162b2b9224 */ /* 0x080fe200078e02ff */
        /* <DEDUP_REMOVED lines=25> */
[----:B------:R1:W-:Y:S01]  /*3860*/  @!P4 STG.E.U8 desc[UR36][R6.64+0x30], R9 ;  /* 0x000030090600c986 */ /* 0x0003e2000c101124 */
[C---:B------:R-:W-:Y:S01]  /*3870*/  ISETP.LT.OR P4, PT, R20.reuse, 0x1, !P2 ;  /* 0x000000011400780c */ /* 0x040fe20005781670 */
[-C--:B------:R-:W-:Y:S01]  /*3880*/  @!P0 IMAD R51, R51, R22.reuse, RZ ;  /* 0x0000001633338224 */ /* 0x080fe200078e02ff */
[C---:B------:R-:W-:Y:S01]  /*3890*/  ISETP.LT.OR P2, PT, R20.reuse, 0x9, !P2 ;  /* 0x000000091400780c */ /* 0x040fe20005741670 */
[----:B------:R2:W-:Y:S01]  /*38a0*/  @!P5 STG.E.U8 desc[UR36][R6.64+0x31], R49 ;  /* 0x000031310600d986 */ /* 0x0005e2000c101124 */
[----:B------:R-:W-:Y:S01]  /*38b0*/  ISETP.LT.OR P5, PT, R20, 0x1, !P3 ;  /* 0x000000011400780c */ /* 0x000fe20005fa1670 */
[-C--:B0-----:R-:W-:Y:S01]  /*38c0*/  @!P1 IMAD R3, R50, R22.reuse, RZ ;  /* 0x0000001632039224 */ /* 0x081fe200078e02ff */
[----:B------:R-:W-:Y:S01]  /*38d0*/  ISETP.LT.OR P3, PT, R20, 0x9, !P3 ;  /* 0x000000091400780c */ /* 0x000fe20005f61670 */
[----:B------:R2:W-:Y:S04]  /*38e0*/  @!P0 STG.E.U8 desc[UR36][R4.64+0x31], R51 ;  /* 0x0000313304008986 */ /* 0x0005e8000c101124 */
[----:B------:R2:W-:Y:S02]  /*38f0*/  @!P1 STG.E.U8 desc[UR36][R4.64+0x30], R3 ;  /* 0x0000300304009986 */ /* 0x0005e4000c101124 */
[----:B------:R-:W-:-:S02]  /*3900*/  @!P4 IMAD R11, R52, R22, RZ ;  /* 0x00000016340bc224 */ /* 0x000fc400078e02ff */
[-C--:B-1----:R-:W-:Y:S02]  /*3910*/  @!P2 IMAD R9, R54, R22.reuse, RZ ;  /* 0x000000163609a224 */ /* 0x082fe400078e02ff */
[-C--:B------:R-:W-:Y:S01]  /*3920*/  @!P5 IMAD R53, R53, R22.reuse, RZ ;  /* 0x000000163535d224 */ /* 0x080fe200078e02ff */
[----:B------:R2:W-:Y:S01]  /*3930*/  @!P4 STG.E.U8 desc[UR36][R6.64+0x38], R11 ;  /* 0x0000380b0600c986 */ /* 0x0005e2000c101124 */
[----:B------:R-:W-:-:S03]  /*3940*/  @!P3 IMAD R55, R55, R22, RZ ;  /* 0x000000163737b224 */ /* 0x000fc600078e02ff */
[----:B------:R2:W-:Y:S04]  /*3950*/  @!P5 STG.E.U8 desc[UR36][R6.64+0x39], R53 ;  /* 0x000039350600d986 */ /* 0x0005e8000c101124 */
[----:B------:R2:W-:Y:S04]  /*3960*/  @!P2 STG.E.U8 desc[UR36][R4.64+0x38], R9 ;  /* 0x000038090400a986 */ /* 0x0005e8000c101124 */
[----:B------:R2:W-:Y:S02]  /*3970*/  @!P3 STG.E.U8 desc[UR36][R4.64+0x39], R55 ;  /* 0x000039370400b986 */ /* 0x0005e4000c101124 */
.L_x_94:
[----:B------:R-:W-:Y:S05]  /*3980*/  BSYNC B0 ;  /* 0x0000000000007941 */ /* 0x000fea0003800000 */
.L_x_28:
[----:B------:R-:W-:Y:S01]  /*3990*/  ULDC UR4, c[0x0][0xc] ;  /* 0x0000030000047ab9 */ /* 0x000fe20000000800 */
[----:B------:R-:W-:Y:S01]  /*39a0*/  ULDC UR5, c[0x0][0x10] ;  /* 0x0000040000057ab9 */ /* 0x000fe20000000800 */
[----:B-12---:R-:W1:Y:S01]  /*39b0*/  LDC R3, c[0x0][0x14] ;  /* 0x00000500ff037b82 */ /* 0x006e620000000800 */
[----:B------:R-:W-:Y:S01]  /*39c0*/  UIMAD.WIDE.U32 UR4, UR4, UR5, URZ ;  /* 0x00000005040472a5 */ /* 0x000fe2000f8e003f */
[----:B------:R-:W-:Y:S01]  /*39d0*/  PRMT R0, RZ, 0x7610, R0 ;  /* 0x00007610ff007816 */ /* 0x000fe20000000000 */
[----:B------:R-:W-:Y:S02]  /*39e0*/  IMAD.MOV.U32 R58, RZ, RZ, -0x1 ;  /* 0xffffffffff3a7424 */ /* 0x000fe400078e00ff */
[----:B------:R-:W-:Y:S02]  /*39f0*/  IMAD.MOV.U32 R59, RZ, RZ, -0x1 ;  /* 0xffffffffff3b7424 */ /* 0x000fe400078e00ff */
[----:B-1----:R-:W-:-:S04]  /*3a00*/  IMAD.WIDE.U32 R16, R3, UR4, R16 ;  /* 0x0000000403107c25 */ /* 0x002fc8000f8e0010 */
[----:B------:R-:W-:Y:S01]  /*3a10*/  IMAD R3, R3, UR5, RZ ;  /* 0x0000000503037c24 */ /* 0x000fe2000f8e02ff */
[----:B------:R-:W-:Y:S02]  /*3a20*/  ULDC.64 UR4, c[0x0][0x650] ;  /* 0x0001940000047ab9 */ /* 0x000fe40000000a00 */
[----:B------:R-:W-:Y:S01]  /*3a30*/  ISETP.GE.U32.AND P0, PT, R16, UR4, PT ;  /* 0x0000000410007c0c */ /* 0x000fe2000bf06070 */
[----:B------:R-:W-:-:S05]  /*3a40*/  IMAD.IADD R17, R17, 0x1, R3 ;  /* 0x0000000111117824 */ /* 0x000fca00078e0203 */
[----:B------:R-:W-:-:S13]  /*3a50*/  ISETP.GE.U32.AND.EX P0, PT, R17, UR5, PT, P0 ;  /* 0x0000000511007c0c */ /* 0x000fda000bf06100 */
[----:B------:R-:W-:Y:S05]  /*3a60*/  @P0 BRA `(.L_x_95) ;  /* 0x0000000400640947 */ /* 0x000fea0003800000 */
[----:B------:R-:W1:Y:S01]  /*3a70*/  S2R R12, SR_CTAID.X ;  /* 0x00000000000c7919 */ /* 0x000e620000002500 */
[----:B------:R-:W2:Y:S01]  /*3a80*/  LDC.64 R10, c[0x0][0x628] ;  /* 0x00018a00ff0a7b82 */ /* 0x000ea20000000a00 */
[----:B------:R-:W-:Y:S01]  /*3a90*/  ULDC UR4, c[0x0][0x150] ;  /* 0x0000540000047ab9 */ /* 0x000fe20000000800 */
[----:B------:R-:W-:Y:S01]  /*3aa0*/  IMAD.MOV.U32 R8, RZ, RZ, R16 ;  /* 0x000000ffff087224 */ /* 0x000fe200078e0010 */
[----:B------:R-:W3:Y:S01]  /*3ab0*/  S2R R24, SR_CTAID.Y ;  /* 0x0000000000187919 */ /* 0x000ee20000002600 */
[----:B------:R-:W-:-:S04]  /*3ac0*/  IMAD.MOV.U32 R9, RZ, RZ, R17 ;  /* 0x000000ffff097224 */ /* 0x000fc800078e0011 */
[----:B------:R-:W0:Y:S08]  /*3ad0*/  LDC R21, c[0x0][0x144] ;  /* 0x00005100ff157b82 */ /* 0x000e300000000800 */
[----:B------:R-:W0:Y:S08]  /*3ae0*/  LDC R0, c[0x0][0x630] ;  /* 0x00018c00ff007b82 */ /* 0x000e300000000800 */
[----:B------:R-:W0:Y:S01]  /*3af0*/  LDC.64 R14, c[0x0][0x620] ;  /* 0x00018800ff0e7b82 */ /* 0x000e220000000a00 */
[----:B--2---:R-:W-:-:S04]  /*3b00*/  ISETP.NE.U32.AND P0, PT, R10, RZ, PT ;  /* 0x000000ff0a00720c */ /* 0x004fc80003f05070 */
[----:B------:R-:W-:Y:S02]  /*3b10*/  ISETP.NE.AND.EX P0, PT, R11, RZ, PT, P0 ;  /* 0x000000ff0b00720c */ /* 0x000fe40003f05300 */
[----:B-1----:R-:W-:-:S05]  /*3b20*/  I2FP.F32.U32 R3, R12 ;  /* 0x0000000c00037245 */ /* 0x002fca0000201000 */
[----:B------:R-:W-:-:S04]  /*3b30*/  FMUL R3, R3, UR4 ;  /* 0x0000000403037c20 */ /* 0x000fc80008400000 */
[----:B------:R1:W2:Y:S02]  /*3b40*/  F2I.U32.TRUNC.NTZ R20, R3 ;  /* 0x0000000300147305 */ /* 0x0002a4000020f000 */
[----:B---3--:R-:W-:Y:S05]  /*3b50*/  @!P0 BRA `(.L_x_96) ;  /* 0x0000000000288947 */ /* 0x008fea0003800000 */
[----:B-1----:R-:W1:Y:S02]  /*3b60*/  LDC R3, c[0x0][0x634] ;  /* 0x00018d00ff037b82 */ /* 0x002e640000000800 */
[----:B-1----:R-:W-:-:S05]  /*3b70*/  IADD3 R3, P0, R16, R3, RZ ;  /* 0x0000000310037210 */ /* 0x002fca0007f1e0ff */
[----:B------:R-:W-:-:S04]  /*3b80*/  IMAD.X R13, RZ, RZ, R17, P0 ;  /* 0x000000ffff0d7224 */ /* 0x000fc800000e0611 */
[----:B0---4-:R-:W-:-:S04]  /*3b90*/  IMAD.WIDE.U32 R4, R13, R10, RZ ;  /* 0x0000000a0d047225 */ /* 0x011fc800078e00ff */
[----:B------:R-:W-:-:S04]  /*3ba0*/  IMAD.WIDE.U32 R6, P0, R3, R11, R4 ;  /* 0x0000000b03067225 */ /* 0x000fc80007800004 */
[----:B------:R-:W-:-:S04]  /*3bb0*/  IMAD.WIDE.U32 R4, R3, R10, RZ ;  /* 0x0000000a03047225 */ /* 0x000fc800078e00ff */
[----:B------:R-:W-:Y:S01]  /*3bc0*/  IMAD.X R9, RZ, RZ, RZ, P0 ;  /* 0x000000ffff097224 */ /* 0x000fe200000e06ff */
[----:B------:R-:W-:Y:S01]  /*3bd0*/  IADD3 RZ, P0, R5, R6, RZ ;  /* 0x0000000605ff7210 */ /* 0x000fe20007f1e0ff */
[----:B------:R-:W-:-:S04]  /*3be0*/  IMAD.MOV.U32 R8, RZ, RZ, R7 ;  /* 0x000000ffff087224 */ /* 0x000fc800078e0007 */
[----:B------:R-:W-:-:S08]  /*3bf0*/  IMAD.WIDE.U32.X R8, R13, R11, R8, P0 ;  /* 0x0000000b0d087225 */ /* 0x000fd000000e0408 */
.L_x_96:
[----:B------:R-:W3:Y:S01]  /*3c00*/  LDC.64 R30, c[0x0][0x640] ;  /* 0x00019000ff1e7b82 */ /* 0x000ee20000000a00 */
[-CC-:B0-----:R-:W-:Y:S01]  /*3c10*/  SHF.R.U64 R59, R8, R0.reuse, R9.reuse ;  /* 0x00000000083b7219 */ /* 0x181fe20000001209 */
[----:B--2---:R-:W-:Y:S01]  /*3c20*/  IMAD.MOV R20, RZ, RZ, -R20 ;  /* 0x000000ffff147224 */ /* 0x004fe200078e0a14 */
[----:B------:R-:W-:Y:S01]  /*3c30*/  SHF.R.U32.HI R0, RZ, R0, R9 ;  /* 0x00000000ff007219 */ /* 0x000fe20000011609 */
[----:B------:R-:W-:Y:S01]  /*3c40*/  ULDC UR4, c[0x0][0x154] ;  /* 0x0000550000047ab9 */ /* 0x000fe20000000800 */
[----:B-1----:R-:W-:Y:S01]  /*3c50*/  IADD3 R3, P0, RZ, -R59, RZ ;  /* 0x8000003bff037210 */ /* 0x002fe20007f1e0ff */
[----:B------:R-:W-:Y:S02]  /*3c60*/  IMAD R26, R21, R20, R12 ;  /* 0x00000014151a7224 */ /* 0x000fe400078e020c */
[----:B------:R-:W0:Y:S01]  /*3c70*/  LDC R6, c[0x0][0x618] ;  /* 0x00018600ff067b82 */ /* 0x000e220000000800 */
[----:B------:R-:W-:Y:S02]  /*3c80*/  IMAD.MOV.U32 R7, RZ, RZ, 0x1 ;  /* 0x00000001ff077424 */ /* 0x000fe400078e00ff */
[----:B----4-:R-:W-:-:S04]  /*3c90*/  IMAD.X R5, RZ, RZ, ~R0, P0 ;  /* 0x000000ffff057224 */ /* 0x010fc800000e0e00 */
[-C--:B------:R-:W-:Y:S01]  /*3ca0*/  IMAD R0, R5, R14.reuse, RZ ;  /* 0x0000000e05007224 */ /* 0x080fe200078e02ff */
[----:B------:R-:W1:Y:S01]  /*3cb0*/  LDC R8, c[0x0][0x608] ;  /* 0x00018200ff087b82 */ /* 0x000e620000000800 */
[----:B------:R-:W-:-:S04]  /*3cc0*/  IMAD.WIDE.U32 R4, R3, R14, R16 ;  /* 0x0000000e03047225 */ /* 0x000fc800078e0010 */
[----:B------:R-:W-:Y:S01]  /*3cd0*/  IMAD R3, R3, R15, R0 ;  /* 0x0000000f03037224 */ /* 0x000fe200078e0200 */
[----:B------:R-:W-:Y:S02]  /*3ce0*/  I2FP.F32.U32 R0, R24 ;  /* 0x0000001800007245 */ /* 0x000fe40000201000 */
[----:B------:R-:W2:Y:S01]  /*3cf0*/  LDC R28, c[0x0][0x658] ;  /* 0x00019600ff1c7b82 */ /* 0x000ea20000000800 */
[----:B------:R-:W-:Y:S01]  /*3d00*/  IMAD.IADD R3, R5, 0x1, R3 ;  /* 0x0000000105037824 */ /* 0x000fe200078e0203 */
[----:B---3--:R-:W-:Y:S01]  /*3d10*/  ISETP.NE.U32.AND P0, PT, R30, RZ, PT ;  /* 0x000000ff1e00720c */ /* 0x008fe20003f05070 */
[----:B------:R-:W-:Y:S01]  /*3d20*/  FMUL R0, R0, UR4 ;  /* 0x0000000400007c20 */ /* 0x000fe20008400000 */
[----:B------:R-:W-:Y:S02]  /*3d30*/  IMAD.MOV.U32 R5, RZ, RZ, -0x1 ;  /* 0xffffffffff057424 */ /* 0x000fe400078e00ff */
[----:B------:R-:W-:Y:S01]  /*3d40*/  ISETP.NE.AND.EX P0, PT, R31, RZ, PT, P0 ;  /* 0x000000ff1f00720c */ /* 0x000fe20003f05300 */
[----:B------:R3:W4:Y:S01]  /*3d50*/  F2I.U32.TRUNC.NTZ R13, R0 ;  /* 0x00000000000d7305 */ /* 0x000722000020f000 */
[----:B------:R-:W3:Y:S01]  /*3d60*/  LDC R15, c[0x0][0x148] ;  /* 0x00005200ff0f7b82 */ /* 0x000ee20000000800 */
[----:B0-----:R-:W-:-:S02]  /*3d70*/  SHF.R.U64 R12, R4, R6, R3 ;  /* 0x00000006040c7219 */ /* 0x001fc40000001203 */
[----:B------:R-:W-:-:S05]  /*3d80*/  SHF.R.U32.HI R3, RZ, R6, R3 ;  /* 0x00000006ff037219 */ /* 0x000fca0000011603 */
[----:B------:R-:W0:Y:S01]  /*3d90*/  LDC R20, c[0x0][0x600] ;  /* 0x00018000ff147b82 */ /* 0x000e220000000800 */
[-CC-:B-1----:R-:W-:Y:S02]  /*3da0*/  SHF.R.U64 R10, R12, R8.reuse, R3.reuse ;  /* 0x000000080c0a7219 */ /* 0x182fe40000001203 */
[----:B------:R-:W-:-:S05]  /*3db0*/  SHF.R.U32.HI R3, RZ, R8, R3 ;  /* 0x00000008ff037219 */ /* 0x000fca0000011603 */
[----:B------:R-:W1:Y:S01]  /*3dc0*/  LDC R21, c[0x0][0x648] ;  /* 0x00019200ff157b82 */ /* 0x000e620000000800 */
[-C--:B--2---:R-:W-:Y:S02]  /*3dd0*/  SHF.L.U32 R4, R5, R28.reuse, RZ ;  /* 0x0000001c05047219 */ /* 0x084fe400000006ff */
[-CC-:B------:R-:W-:Y:S02]  /*3de0*/  SHF.R.U64 R14, R10, R28.reuse, R3.reuse ;  /* 0x0000001c0a0e7219 */ /* 0x180fe40000001203 */
[----:B------:R-:W-:Y:S02]  /*3df0*/  SHF.R.U32.HI R5, RZ, R28, R3 ;  /* 0x0000001cff057219 */ /* 0x000fe40000011603 */
[----:B------:R-:W-:Y:S01]  /*3e00*/  LOP3.LUT R57, RZ, R4, RZ, 0x33, !PT ;  /* 0x00000004ff397212 */ /* 0x000fe200078e33ff */
[----:B------:R-:W2:Y:S01]  /*3e10*/  LDC R25, c[0x0][0x638] ;  /* 0x00018e00ff197b82 */ /* 0x000ea20000000800 */
[----:B------:R-:W-:Y:S01]  /*3e20*/  SHF.L.U32 R28, R7, R28, RZ ;  /* 0x0000001c071c7219 */ /* 0x000fe200000006ff */
[----:B------:R-:W-:-:S06]  /*3e30*/  IMAD.MOV.U32 R4, RZ, RZ, R14 ;  /* 0x000000ffff047224 */ /* 0x000fcc00078e000e */
[----:B------:R-:W0:Y:S01]  /*3e40*/  LDC R27, c[0x0][0x610] ;  /* 0x00018400ff1b7b82 */ /* 0x000e220000000800 */
[----:B----4-:R-:W-:Y:S05]  /*3e50*/  @!P0 BRA `(.L_x_97) ;  /* 0x0000000000288947 */ /* 0x010fea0003800000 */
[----:B------:R-:W4:Y:S02]  /*3e60*/  LDC R3, c[0x0][0x64c] ;  /* 0x00019300ff037b82 */ /* 0x000f240000000800 */
[----:B----4-:R-:W-:-:S05]  /*3e70*/  IADD3 R3, P0, R14, R3, RZ ;  /* 0x000000030e037210 */ /* 0x010fca0007f1e0ff */
        /* <DEDUP_REMOVED lines=8> */
.L_x_97:
[----:B------:R-:W-:Y:S01]  /*3f00*/  ISETP.NE.AND P0, PT, R2, 0x1, PT ;  /* 0x000000010200780c */ /* 0x000fe20003f05270 */
[----:B------:R-:W-:Y:S01]  /*3f10*/  IMAD.MOV R13, RZ, RZ, -R13 ;  /* 0x000000ffff0d7224 */ /* 0x000fe200078e0a0d */
[----:B-1-3--:R-:W-:Y:S01]  /*3f20*/  SHF.R.U64 R0, R4, R21, R5 ;  /* 0x0000001504007219 */ /* 0x00afe20000001205 */
[----:B0-----:R-:W-:Y:S01]  /*3f30*/  VIADD R5, R20, 0xffffffff ;  /* 0xffffffff14057836 */ /* 0x001fe20000000000 */
[----:B------:R-:W-:-:S03]  /*3f40*/  LOP3.LUT R57, R10, R57, RZ, 0xc0, !PT ;  /* 0x000000390a397212 */ /* 0x000fc600078ec0ff */
[----:B------:R-:W-:Y:S01]  /*3f50*/  IMAD.MOV R3, RZ, RZ, -R0 ;  /* 0x000000ffff037224 */ /* 0x000fe200078e0a00 */
[----:B------:R-:W-:Y:S01]  /*3f60*/  LOP3.LUT R5, R12, R5, RZ, 0xc0, !PT ;  /* 0x000000050c057212 */ /* 0x000fe200078ec0ff */
[----:B------:R-:W-:Y:S02]  /*3f70*/  IMAD R57, R28, R0, R57 ;  /* 0x000000001c397224 */ /* 0x000fe400078e0239 */
[----:B--2---:R-:W-:Y:S02]  /*3f80*/  IMAD R0, R3, R25, R14 ;  /* 0x0000001903007224 */ /* 0x004fe400078e020e */
[----:B------:R-:W-:Y:S02]  /*3f90*/  @P0 IMAD R26, R15, R13, R24 ;  /* 0x0000000d0f1a0224 */ /* 0x000fe400078e0218 */
[----:B------:R-:W-:Y:S02]  /*3fa0*/  IMAD R4, R0, R20, R5 ;  /* 0x0000001400047224 */ /* 0x000fe400078e0205 */
[----:B------:R-:W-:-:S02]  /*3fb0*/  IMAD R57, R57, R27, R26 ;  /* 0x0000001b39397224 */ /* 0x000fc400078e021a */
[----:B------:R-:W-:-:S03]  /*3fc0*/  IMAD.MOV.U32 R3, RZ, RZ, 0x1 ;  /* 0x00000001ff037424 */ /* 0x000fc600078e00ff */
[----:B------:R-:W-:Y:S02]  /*3fd0*/  SEL R58, R4, R57, !P0 ;  /* 0x00000039043a7207 */ /* 0x000fe40004000000 */
[----:B------:R-:W-:Y:S02]  /*3fe0*/  PRMT R0, R3, 0x7610, R0 ;  /* 0x0000761003007816 */ /* 0x000fe40000000000 */
[----:B------:R-:W-:-:S07]  /*3ff0*/  SEL R57, R57, R4, !P0 ;  /* 0x0000000439397207 */ /* 0x000fce0004000000 */
.L_x_95:
[----:B------:R-:W-:-:S13]  /*4000*/  LOP3.LUT P0, RZ, R0, 0xff, RZ, 0xc0, !PT ;  /* 0x000000ff00ff7812 */ /* 0x000fda000780c0ff */
[----:B------:R-:W-:Y:S05]  /*4010*/  @P0 BRA `(.L_x_98) ;  /* 0xffffffcc00c00947 */ /* 0x000fea000383ffff */
[----:B------:R-:W-:Y:S05]  /*4020*/  EXIT ;  /* 0x000000000000794d */ /* 0x000fea0003800000 */
.L_x_3:
[----:B0-----:R-:W-:Y:S01]  /*4030*/  ULDC.64 UR4, c[0x0][0x650] ;  /* 0x0001940000047ab9 */ /* 0x001fe20000000a00 */
        /* <DEDUP_REMOVED lines=25> */
.L_x_100:
[--C-:B------:R-:W-:Y:S01]  /*41d0*/  SHF.R.U64 R12, R10, R14, R11.reuse ;  /* 0x0000000e0a0c7219 */ /* 0x100fe2000000120b */
[----:B------:R-:W0:Y:S01]  /*41e0*/  LDC R22, c[0x0][0x618] ;  /* 0x00018600ff167b82 */ /* 0x000e220000000800 */
[----:B------:R-:W-:Y:S01]  /*41f0*/  I2FP.F32.U32 R6, R4 ;  /* 0x0000000400067245 */ /* 0x000fe20000201000 */
[----:B------:R-:W-:Y:S01]  /*4200*/  ULDC UR4, c[0x0][0x150] ;  /* 0x0000540000047ab9 */ /* 0x000fe20000000800 */
[----:B------:R-:W-:Y:S02]  /*4210*/  SHF.R.U32.HI R5, RZ, R14, R11 ;  /* 0x0000000eff057219 */ /* 0x000fe4000001160b */
[----:B------:R-:W-:Y:S01]  /*4220*/  IADD3 R9, P0, RZ, -R12, RZ ;  /* 0x8000000cff097210 */ /* 0x000fe20007f1e0ff */
[----:B------:R-:W-:Y:S01]  /*4230*/  FMUL R11, R6, UR4 ;  /* 0x00000004060b7c20 */ /* 0x000fe20008400000 */
[----:B------:R-:W-:Y:S01]  /*4240*/  ULDC UR4, c[0x0][0x154] ;  /* 0x0000550000047ab9 */ /* 0x000fe20000000800 */
[----:B------:R-:W1:Y:S02]  /*4250*/  LDC.64 R24, c[0x0][0x640] ;  /* 0x00019000ff187b82 */ /* 0x000e640000000a00 */
[----:B------:R-:W-:-:S02]  /*4260*/  IMAD.X R5, RZ, RZ, ~R5, P0 ;  /* 0x000000ffff057224 */ /* 0x000fc400000e0e05 */
[----:B------:R-:W2:Y:S01]  /*4270*/  F2I.U32.TRUNC.NTZ R11, R11 ;  /* 0x0000000b000b7305 */ /* 0x000ea2000020f000 */
[----:B------:R-:W-:-:S03]  /*4280*/  IMAD.WIDE.U32 R6, R9, R20, R16 ;  /* 0x0000001409067225 */ /* 0x000fc600078e0010 */
[----:B------:R-:W3:Y:S01]  /*4290*/  LDC R13, c[0x0][0x144] ;  /* 0x00005100ff0d7b82 */ /* 0x000ee20000000800 */
[----:B------:R-:W-:-:S04]  /*42a0*/  IMAD R8, R5, R20, RZ ;  /* 0x0000001405087224 */ /* 0x000fc800078e02ff */
[----:B------:R-:W-:Y:S02]  /*42b0*/  IMAD R5, R9, R21, R8 ;  /* 0x0000001509057224 */ /* 0x000fe400078e0208 */
[----:B------:R-:W-:Y:S01]  /*42c0*/  IMAD.MOV.U32 R8, RZ, RZ, -0x1 ;  /* 0xffffffffff087424 */ /* 0x000fe200078e00ff */
[----:B------:R-:W4:Y:S01]  /*42d0*/  LDC R14, c[0x0][0x608] ;  /* 0x00018200ff0e7b82 */ /* 0x000f220000000800 */
[----:B------:R-:W-:Y:S01]  /*42e0*/  IMAD.IADD R5, R7, 0x1, R5 ;  /* 0x0000000107057824 */ /* 0x000fe200078e0205 */
[----:B------:R-:W-:-:S04]  /*42f0*/  I2FP.F32.U32 R7, R3 ;  /* 0x0000000300077245 */ /* 0x000fc80000201000 */
[-C--:B0-----:R-:W-:Y:S01]  /*4300*/  SHF.R.U64 R10, R6, R22.reuse, R5 ;  /* 0x00000016060a7219 */ /* 0x081fe20000001205 */
[----:B--2---:R-:W-:Y:S01]  /*4310*/  IMAD.MOV R6, RZ, RZ, -R11 ;  /* 0x000000ffff067224 */ /* 0x004fe200078e0a0b */
[----:B------:R-:W0:Y:S01]  /*4320*/  LDC R9, c[0x0][0x658] ;  /* 0x00019600ff097b82 */ /* 0x000e220000000800 */
[----:B-1----:R-:W-:Y:S01]  /*4330*/  ISETP.NE.U32.AND P0, PT, R24, RZ, PT ;  /* 0x000000ff1800720c */ /* 0x002fe20003f05070 */
[----:B------:R-:W-:Y:S01]  /*4340*/  FMUL R7, R7, UR4 ;  /* 0x0000000407077c20 */ /* 0x000fe20008400000 */
[----:B------:R-:W-:Y:S02]  /*4350*/  SHF.R.U32.HI R5, RZ, R22, R5 ;  /* 0x00000016ff057219 */ /* 0x000fe40000011605 */
[----:B------:R-:W-:-:S03]  /*4360*/  ISETP.NE.AND.EX P0, PT, R25, RZ, PT, P0 ;  /* 0x000000ff1900720c */ /* 0x000fc60003f05300 */
[----:B------:R-:W1:Y:S01]  /*4370*/  LDC R20, c[0x0][0x148] ;  /* 0x00005200ff147b82 */ /* 0x000e620000000800 */
[----:B---3--:R-:W-:Y:S02]  /*4380*/  IMAD R23, R13, R6, R4 ;  /* 0x000000060d177224 */ /* 0x008fe400078e0204 */
[----:B------:R-:W-:-:S05]  /*4390*/  IMAD.MOV.U32 R6, RZ, RZ, 0x1 ;  /* 0x00000001ff067424 */ /* 0x000fca00078e00ff */
[----:B------:R-:W2:Y:S01]  /*43a0*/  LDC R21, c[0x0][0x600] ;  /* 0x00018000ff157b82 */ /* 0x000ea20000000800 */
[-CC-:B----4-:R-:W-:Y:S02]  /*43b0*/  SHF.R.U64 R13, R10, R14.reuse, R5.reuse ;  /* 0x0000000e0a0d7219 */ /* 0x190fe40000001205 */
[----:B------:R-:W-:Y:S02]  /*43c0*/  SHF.R.U32.HI R4, RZ, R14, R5 ;  /* 0x0000000eff047219 */ /* 0x000fe40000011605 */
[----:B------:R3:W4:Y:S03]  /*43d0*/  F2I.U32.TRUNC.NTZ R14, R7 ;  /* 0x00000007000e7305 */ /* 0x000726000020f000 */
[----:B------:R-:W1:Y:S01]  /*43e0*/  LDC R26, c[0x0][0x648] ;  /* 0x00019200ff1a7b82 */ /* 0x000e620000000800 */
[-C--:B0-----:R-:W-:Y:S02]  /*43f0*/  SHF.R.U64 R15, R13, R9.reuse, R4 ;  /* 0x000000090d0f7219 */ /* 0x081fe40000001204 */
[----:B------:R-:W-:-:S02]  /*4400*/  SHF.L.U32 R8, R8, R9, RZ ;  /* 0x0000000908087219 */ /* 0x000fc400000006ff */
[-C--:B------:R-:W-:Y:S01]  /*4410*/  SHF.R.U32.HI R5, RZ, R9.reuse, R4 ;  /* 0x00000009ff057219 */ /* 0x080fe20000011604 */
[----:B------:R-:W-:Y:S01]  /*4420*/  IMAD.MOV.U32 R4, RZ, RZ, R15 ;  /* 0x000000ffff047224 */ /* 0x000fe200078e000f */
[----:B------:R-:W-:Y:S01]  /*4430*/  SHF.L.U32 R22, R6, R9, RZ ;  /* 0x0000000906167219 */ /* 0x000fe200000006ff */
[----:B------:R-:W0:Y:S01]  /*4440*/  LDC R27, c[0x0][0x638] ;  /* 0x00018e00ff1b7b82 */ /* 0x000e220000000800 */
[----:B------:R-:W-:-:S07]  /*4450*/  LOP3.LUT R28, RZ, R8, RZ, 0x33, !PT ;  /* 0x00000008ff1c7212 */ /* 0x000fce00078e33ff */
        /* <DEDUP_REMOVED lines=12> */
.L_x_101:
[----:B------:R-:W-:Y:S01]  /*4520*/  ISETP.NE.AND P0, PT, R2, 0x1, PT ;  /* 0x000000010200780c */ /* 0x000fe20003f05270 */
[----:B--2---:R-:W-:Y:S01]  /*4530*/  VIADD R7, R21, 0xffffffff ;  /* 0xffffffff15077836 */ /* 0x004fe20000000000 */
[----:B-1----:R-:W-:Y:S01]  /*4540*/  SHF.R.U64 R5, R4, R26, R5 ;  /* 0x0000001a04057219 */ /* 0x002fe20000001205 */
[----:B------:R-:W-:Y:S01]  /*4550*/  IMAD.MOV R14, RZ, RZ, -R14 ;  /* 0x000000ffff0e7224 */ /* 0x000fe200078e0a0e */
[----:B------:R-:W-:Y:S01]  /*4560*/  LOP3.LUT R4, R13, R28, RZ, 0xc0, !PT ;  /* 0x0000001c0d047212 */ /* 0x000fe200078ec0ff */
[----:B------:R-:W-:Y:S01]  /*4570*/  IMAD.MOV.U32 R8, RZ, RZ, R12 ;  /* 0x000000ffff087224 */ /* 0x000fe200078e000c */
[----:B------:R-:W-:Y:S01]  /*4580*/  LOP3.LUT R10, R10, R7, RZ, 0xc0, !PT ;  /* 0x000000070a0a7212 */ /* 0x000fe200078ec0ff */
[----:B------:R-:W-:Y:S02]  /*4590*/  IMAD.MOV R6, RZ, RZ, -R5 ;  /* 0x000000ffff067224 */ /* 0x000fe400078e0a05 */
[----:B------:R-:W-:-:S04]  /*45a0*/  IMAD R4, R22, R5, R4 ;  /* 0x0000000516047224 */ /* 0x000fc800078e0204 */
[----:B------:R-:W-:Y:S02]  /*45b0*/  @P0 IMAD R23, R20, R14, R3 ;  /* 0x0000000e14170224 */ /* 0x000fe400078e0203 */
[----:B0-----:R-:W-:Y:S02]  /*45c0*/  IMAD R3, R6, R27, R15 ;  /* 0x0000001b06037224 */ /* 0x001fe400078e020f */
[----:B------:R-:W-:Y:S02]  /*45d0*/  IMAD R7, R4, R29, R23 ;  /* 0x0000001d04077224 */ /* 0x000fe400078e0217 */
[----:B------:R-:W-:Y:S02]  /*45e0*/  IMAD R4, R3, R21, R10 ;  /* 0x0000001503047224 */ /* 0x000fe400078e020a */
[----:B------:R-:W-:-:S03]  /*45f0*/  IMAD.MOV.U32 R6, RZ, RZ, 0x1 ;  /* 0x00000001ff067424 */ /* 0x000fc600078e00ff */
[----:B------:R-:W-:Y:S02]  /*4600*/  SEL R9, R4, R7, !P0 ;  /* 0x0000000704097207 */ /* 0x000fe40004000000 */
[----:B------:R-:W-:-:S07]  /*4610*/  SEL R7, R7, R4, !P0 ;  /* 0x0000000407077207 */ /* 0x000fce0004000000 */
.L_x_99:
[----:B------:R-:W-:-:S08]  /*4620*/  NOP ;  /* 0x0000000000007918 */ /* 0x000fd00000000000 */
[----:B------:R-:W0:-:S00]  /*4630*/  USETMAXREG.DEALLOC.CTAPOOL 0x28 ;  /* 0x00000028000079c8 */ /* 0x000e0000080e0500 */
[----:B0-----:R-:W-:-:S13]  /*4640*/  ISETP.NE.AND P0, PT, R0, RZ, PT ;  /* 0x000000ff0000720c */ /* 0x001fda0003f05270 */
[----:B------:R-:W-:Y:S05]  /*4650*/  @P0 EXIT ;  /* 0x000000000000094d */ /* 0x000fea0003800000 */
[----:B------:R-:W-:Y:S01]  /*4660*/  LOP3.LUT P0, RZ, R6, 0xff, RZ, 0xc0, !PT ;  /* 0x000000ff06ff7812 */ /* 0x000fe2000780c0ff */
[----:B------:R-:W-:Y:S02]  /*4670*/  IMAD.MOV.U32 R3, RZ, RZ, 0x1 ;  /* 0x00000001ff037424 */ /* 0x000fe400078e00ff */
[----:B------:R-:W-:-:S10]  /*4680*/  IMAD.MOV.U32 R0, RZ, RZ, RZ ;  /* 0x000000ffff007224 */ /* 0x000fd400078e00ff */
[----:B------:R-:W-:Y:S05]  /*4690*/  @!P0 BRA `(.L_x_102) ;  /* 0x0000000c00348947 */ /* 0x000fea0003800000 */
[----:B------:R-:W0:Y:S01]  /*46a0*/  LDC R0, c[0x0][0x28c] ;  /* 0x0000a300ff007b82 */ /* 0x000e220000000800 */
[----:B------:R-:W-:Y:S01]  /*46b0*/  ULDC UR5, c[0x0][0x600] ;  /* 0x0001800000057ab9 */ /* 0x000fe20000000800 */
[----:B------:R-:W-:Y:S01]  /*46c0*/  ULDC UR4, c[0x0][0xc] ;  /* 0x0000030000047ab9 */ /* 0x000fe20000000800 */
[----:B------:R-:W-:Y:S01]  /*46d0*/  UIADD3 UR16, UR5, -0x1, URZ ;  /* 0xffffffff05107890 */ /* 0x000fe2000fffe03f */
[C---:B------:R-:W-:Y:S01]  /*46e0*/  LOP3.LUT P2, RZ, R18.reuse, 0x7f, RZ, 0xc0, !PT ;  /* 0x0000007f12ff7812 */ /* 0x040fe2000784c0ff */
[----:B------:R-:W-:Y:S01]  /*46f0*/  ULDC UR6, c[0x0][0x658] ;  /* 0x0001960000067ab9 */ /* 0x000fe20000000800 */
[----:B------:R-:W-:Y:S01]  /*4700*/  ULDC UR5, c[0x0][0x10] ;  /* 0x0000040000057ab9 */ /* 0x000fe20000000800 */
[----:B------:R-:W-:Y:S01]  /*4710*/  UMOV UR7, 0xffffffff ;  /* 0xffffffff00077882 */ /* 0x000fe20000000000 */
[----:B------:R-:W-:Y:S01]  /*4720*/  UMOV UR8, 0x1 ;  /* 0x0000000100087882 */ /* 0x000fe20000000000 */
[----:B------:R-:W-:Y:S01]  /*4730*/  UIMAD.WIDE.U32 UR4, UR4, UR5, URZ ;  /* 0x00000005040472a5 */ /* 0x000fe2000f8e003f */
[----:B------:R-:W-:Y:S01]  /*4740*/  LOP3.LUT P0, RZ, R18, 0x1f, RZ, 0xc0, !PT ;  /* 0x0000001f12ff7812 */ /* 0x000fe2000780c0ff */
[----:B------:R-:W-:Y:S01]  /*4750*/  USHF.L.U32 UR7, UR7, UR6, URZ ;  /* 0x0000000607077299 */ /* 0x000fe2000800063f */
[----:B------:R-:W-:Y:S01]  /*4760*/  BSSY B0, `(.L_x_102) ;  /* 0x00000c0000007945 */ /* 0x000fe20003800000 */
[----:B------:R-:W-:Y:S01]  /*4770*/  USHF.L.U32 UR18, UR8, UR6, URZ ;  /* 0x0000000608127299 */ /* 0x000fe2000800063f */
[----:B------:R-:W-:Y:S01]  /*4780*/  IMAD.MOV.U32 R11, RZ, RZ, 0x1 ;  /* 0x00000001ff0b7424 */ /* 0x000fe200078e00ff */
[----:B------:R-:W-:Y:S01]  /*4790*/  LOP3.LUT R18, R19, 0x2, RZ, 0xfc, !PT ;  /* 0x0000000213127812 */ /* 0x000fe200078efcff */
[----:B------:R-:W-:Y:S01]  /*47a0*/  ULDC UR6, c[0x0][0x14] ;  /* 0x0000050000067ab9 */ /* 0x000fe20000000800 */
[----:B------:R-:W-:Y:S01]  /*47b0*/  PLOP3.LUT P0, PT, P0, P2, PT, 0x8a, 0x0 ;  /* 0x000000000000781c */ /* 0x000fe20000705172 */
[----:B------:R-:W-:-:S02]  /*47c0*/  UIMAD.WIDE.U32 UR20, UR4, UR6, URZ ;  /* 0x00000006041472a5 */ /* 0x000fc4000f8e003f */
[----:B------:R-:W-:Y:S02]  /*47d0*/  UIMAD UR13, UR5, UR6, URZ ;  /* 0x00000006050d72a4 */ /* 0x000fe4000f8e023f */
[----:B------:R-:W-:Y:S01]  /*47e0*/  ULOP3.LUT UR17, URZ, UR7, URZ, 0x33, !UPT ;  /* 0x000000073f117292 */ /* 0x000fe2000f8e333f */
[----:B0-----:R-:W-:Y:S01]  /*47f0*/  VIADD R0, R0, 0x7f ;  /* 0x0000007f00007836 */ /* 0x001fe20000000000 */
[----:B------:R-:W-:Y:S01]  /*4800*/  UIADD3 UR13, UR21, UR13, URZ ;  /* 0x0000000d150d7290 */ /* 0x000fe2000fffe03f */
[----:B------:R-:W-:-:S03]  /*4810*/  ULDC.64 UR22, c[0x0][0x198] ;  /* 0x0000660000167ab9 */ /* 0x000fc60000000a00 */
[----:B------:R-:W-:-:S04]  /*4820*/  SHF.R.S32.HI R3, RZ, 0x1f, R0 ;  /* 0x0000001fff037819 */ /* 0x000fc80000011400 */
[----:B------:R-:W-:Y:S01]  /*4830*/  LEA.HI R3, R3, R0, RZ, 0x7 ;  /* 0x0000000003037211 */ /* 0x000fe200078f38ff */
[----:B------:R-:W-:-:S03]  /*4840*/  IMAD.MOV.U32 R0, RZ, RZ, RZ ;  /* 0x000000ffff007224 */ /* 0x000fc600078e00ff */
[----:B------:R-:W-:Y:S01]  /*4850*/  SHF.R.S32.HI R13, RZ, 0x7, R3 ;  /* 0x00000007ff0d7819 */ /* 0x000fe20000011403 */
[----:B------:R-:W-:-:S04]  /*4860*/  IMAD.MOV.U32 R3, RZ, RZ, 0x1 ;  /* 0x00000001ff037424 */ /* 0x000fc800078e00ff */
[----:B------:R-:W-:-:S07]  /*4870*/  VIADD R10, R13, 0x1 ;  /* 0x000000010d0a7836 */ /* 0x000fce0000000000 */
.L_x_114:
[----:B------:R-:W-:-:S03]  /*4880*/  UMOV UR4, 0xffffffff ;  /* 0xffffffff00047882 */ /* 0x000fc60000000000 */
[----:B------:R-:W-:Y:S05]  /*4890*/  BRA.DIV UR4, `(.L_x_103) ;  /* 0x0000000e049c7947 */ /* 0x000fea000b800000 */
[----:B------:R-:W-:-:S13]  /*48a0*/  ELECT P6, URZ, PT ;  /* 0x00000000003f782f */ /* 0x000fda00038c0000 */
.L_x_125:
[----:B------:R-:W0:Y:S01]  /*48b0*/  LDC R4, c[0x0][0x28c] ;  /* 0x0000a300ff047b82 */ /* 0x000e220000000800 */
[----:B------:R-:W-:Y:S01]  /*48c0*/  BSSY B1, `(.L_x_104) ;  /* 0x0000037000017945 */ /* 0x000fe20003800000 */
[----:B0-----:R-:W-:-:S13]  /*48d0*/  ISETP.LT.OR P6, PT, R4, 0x1, !P6 ;  /* 0x000000010400780c */ /* 0x001fda00077c1670 */
[----:B------:R-:W-:Y:S05]  /*48e0*/  @P6 BRA `(.L_x_105) ;  /* 0x0000000000d06947 */ /* 0x000fea0003800000 */
[----:B------:R-:W-:Y:S02]  /*48f0*/  IMAD.SHL.U32 R14, R9, 0x40, RZ ;  /* 0x00000040090e7824 */ /* 0x000fe400078e00ff */
[----:B------:R-:W-:Y:S02]  /*4900*/  IMAD.SHL.U32 R15, R7, 0x80, RZ ;  /* 0x00000080070f7824 */ /* 0x000fe400078e00ff */
[----:B------:R-:W-:Y:S02]  /*4910*/  IMAD.MOV.U32 R20, RZ, RZ, RZ ;  /* 0x000000ffff147224 */ /* 0x000fe400078e00ff */
[----:B------:R-:W-:Y:S02]  /*4920*/  IMAD.MOV.U32 R4, RZ, RZ, R10 ;  /* 0x000000ffff047224 */ /* 0x000fe400078e000a */
[----:B------:R-:W-:Y:S02]  /*4930*/  IMAD.MOV.U32 R5, RZ, RZ, R3 ;  /* 0x000000ffff057224 */ /* 0x000fe400078e0003 */
[----:B------:R-:W-:-:S07]  /*4940*/  IMAD.MOV.U32 R6, RZ, RZ, R0 ;  /* 0x000000ffff067224 */ /* 0x000fce00078e0000 */
.L_x_109:
[----:B------:R-:W0:Y:S01]  /*4950*/  S2R R12, SR_CgaCtaId ;  /* 0x00000000000c7919 */ /* 0x000e220000008800 */
[----:B------:R-:W-:Y:S01]  /*4960*/  MOV R7, 0x400 ;  /* 0x0000040000077802 */ /* 0x000fe20000000f00 */
[----:B------:R-:W1:Y:S03]  /*4970*/  @!P2 LDC R9, c[0x0][0x500] ;  /* 0x00014000ff09ab82 */ /* 0x000e660000000800 */
[----:B0-----:R-:W-:Y:S02]  /*4980*/  LEA R21, R12, R7, 0x18 ;  /* 0x000000070c157211 */ /* 0x001fe400078ec0ff */
[----:B------:R-:W-:-:S03]  /*4990*/  SHF.L.U32 R7, R5, 0x1f, RZ ;  /* 0x0000001f05077819 */ /* 0x000fc600000006ff */
[----:B------:R-:W-:-:S04]  /*49a0*/  IMAD R12, R6, 0x8, R21 ;  /* 0x00000008060c7824 */ /* 0x000fc800078e0215 */
[----:B------:R-:W0:Y:S02]  /*49b0*/  SYNCS.PHASECHK.TRANS64.TRYWAIT P1, [R12+URZ+0x20], R7 ;  /* 0x000020070c0075a7 */ /* 0x000e24000802017f */
[----:B01----:R-:W-:Y:S05]  /*49c0*/  @!P1 BRA `(.L_x_106) ;  /* 0x0000000c00709947 */ /* 0x003fea0003800000 */
.L_x_126:
[----:B0-----:R-:W-:Y:S01]  /*49d0*/  PRMT R7, R18, 0x9910, RZ ;  /* 0x0000991012077816 */ /* 0x001fe200000000ff */
[----:B------:R0:W-:Y:S03]  /*49e0*/  @!P2 SYNCS.ARRIVE.TRANS64 RZ, [R12+URZ], R9 ;  /* 0x000000090cffa9a7 */ /* 0x0001e6000800003f */
[----:B------:R-:W-:-:S13]  /*49f0*/  ISETP.NE.AND P1, PT, R7, 0x2, PT ;  /* 0x000000020700780c */ /* 0x000fda0003f25270 */
[----:B0-----:R-:W-:Y:S05]  /*4a00*/  @P1 BRA `(.L_x_107) ;  /* 0x0000000000041947 */ /* 0x001fea0003800000 */
[----:B------:R-:W-:Y:S01]  /*4a10*/  BPT.TRAP 0x1 ;  /* 0x000000040000795c */ /* 0x000fe20000300000 */
.L_x_107:
[----:B------:R-:W-:Y:S05]  /*4a20*/  @P0 BRA `(.L_x_108) ;  /* 0x0000000000040947 */ /* 0x000fea0003800000 */
[----:B------:R-:W-:Y:S01]  /*4a30*/  BPT.TRAP 0x1 ;  /* 0x000000040000795c */ /* 0x000fe20000300000 */
.L_x_108:
[--C-:B------:R-:W-:Y:S01]  /*4a40*/  IMAD R7, R6, 0x4000, R21.reuse ;  /* 0x0000400006077824 */ /* 0x100fe200078e0215 */
[----:B------:R-:W-:Y:S01]  /*4a50*/  R2UR UR9, R12 ;  /* 0x000000000c0972ca */ /* 0x000fe200000e0000 */
[----:B------:R-:W-:Y:S01]  /*4a60*/  IMAD R21, R6, 0x2000, R21 ;  /* 0x0000200006157824 */ /* 0x000fe200078e0215 */
[----:B------:R-:W-:Y:S01]  /*4a70*/  UIADD3 UR4, UP0, UR22, 0xf0, URZ ;  /* 0x000000f016047890 */ /* 0x000fe2000ff1e03f */
[----:B------:R-:W-:Y:S01]  /*4a80*/  VIADD R4, R4, 0xffffffff ;  /* 0xffffffff04047836 */ /* 0x000fe20000000000 */
[----:B------:R-:W-:Y:S01]  /*4a90*/  R2UR UR5, R7 ;  /* 0x00000000070572ca */ /* 0x000fe200000e0000 */
[----:B------:R-:W-:Y:S01]  /*4aa0*/  UIADD3 UR24, UP1, UR22, 0x1f0, URZ ;  /* 0x000001f016187890 */ /* 0x000fe2000ff3e03f */
[----:B------:R-:W-:Y:S01]  /*4ab0*/  R2UR UR8, R21 ;  /* 0x00000000150872ca */ /* 0x000fe200000e0000 */
[----:B------:R-:W-:Y:S01]  /*4ac0*/  VIADD R6, R6, 0x1 ;  /* 0x0000000106067836 */ /* 0x000fe20000000000 */
[----:B------:R-:W-:Y:S01]  /*4ad0*/  R2UR UR11, R15 ;  /* 0x000000000f0b72ca */ /* 0x000fe200000e0000 */
[----:B------:R-:W-:Y:S01]  /*4ae0*/  UIADD3.X UR25, URZ, UR23, URZ, UP1, !UPT ;  /* 0x000000173f197290 */ /* 0x000fe20008ffe43f */
[----:B------:R-:W-:Y:S01]  /*4af0*/  R2UR UR10, R20 ;  /* 0x00000000140a72ca */ /* 0x000fe200000e0000 */
[----:B------:R-:W-:Y:S01]  /*4b00*/  UMOV UR6, 0x0 ;  /* 0x0000000000067882 */ /* 0x000fe20000000000 */
[----:B------:R-:W-:Y:S01]  /*4b10*/  R2UR UR12, R8 ;  /* 0x00000000080c72ca */ /* 0x000fe200000e0000 */
[----:B------:R-:W-:Y:S01]  /*4b20*/  UMOV UR7, 0x10000000 ;  /* 0x1000000000077882 */ /* 0x000fe20000000000 */
[----:B------:R-:W-:Y:S01]  /*4b30*/  R2UR UR19, R14 ;  /* 0x000000000e1372ca */ /* 0x000fe200000e0000 */
[----:B------:R-:W-:Y:S01]  /*4b40*/  VIADD R20, R20, 0x80 ;  /* 0x0000008014147836 */ /* 0x000fe20000000000 */
[----:B------:R-:W-:Y:S01]  /*4b50*/  ISETP.GT.AND P3, PT, R4, 0x1, PT ;  /* 0x000000010400780c */ /* 0x000fe20003f64270 */
[----:B------:R-:W-:Y:S01]  /*4b60*/  UIADD3 UR14, UR5, 0x100, URZ ;  /* 0x00000100050e7890 */ /* 0x000fe2000fffe03f */
[----:B------:R-:W-:Y:S01]  /*4b70*/  ISETP.NE.AND P1, PT, R6, 0x4, PT ;  /* 0x000000040600780c */ /* 0x000fe20003f25270 */
[----:B------:R-:W-:-:S02]  /*4b80*/  UIADD3.X UR5, URZ, UR23, URZ, UP0, !UPT ;  /* 0x000000173f057290 */ /* 0x000fc400087fe43f */
[----:B------:R-:W-:Y:S01]  /*4b90*/  UIADD3 UR15, UR8, 0x10100, URZ ;  /* 0x00010100080f7890 */ /* 0x000fe2000fffe03f */
[----:B------:R-:W-:Y:S02]  /*4ba0*/  SEL R12, RZ, 0x1, P1 ;  /* 0x00000001ff0c7807 */ /* 0x000fe40000800000 */
[----:B------:R-:W-:Y:S01]  /*4bb0*/  UMOV UR8, UR14 ;  /* 0x0000000e00087c82 */ /* 0x000fe20008000000 */
[----:B------:R-:W-:Y:S02]  /*4bc0*/  SEL R6, R6, RZ, P1 ;  /* 0x000000ff06067207 */ /* 0x000fe40000800000 */
[----:B------:R-:W-:Y:S01]  /*4bd0*/  LOP3.LUT R5, R5, R12, RZ, 0x3c, !PT ;  /* 0x0000000c05057212 */ /* 0x000fe200078e3cff */
[----:B------:R0:W-:Y:S02]  /*4be0*/  UTMALDG.3D [UR8], [UR4], desc[UR6] ;  /* 0x00000608040075b4 */ /* 0x0001e40008011000 */
[----:B0-----:R-:W-:Y:S01]  /*4bf0*/  UMOV UR8, UR15 ;  /* 0x0000000f00087c82 */ /* 0x001fe20008000000 */
[----:B------:R-:W-:-:S02]  /*4c00*/  UMOV UR11, UR19 ;  /* 0x00000013000b7c82 */ /* 0x000fc40008000000 */
[----:B------:R0:W-:Y:S02]  /*4c10*/  UTMALDG.3D [UR8], [UR24], desc[UR6] ;  /* 0x00000608180075b4 */ /* 0x0001e40008011000 */
[----:B0-----:R-:W-:Y:S05]  /*4c20*/  @P3 BRA `(.L_x_109) ;  /* 0xfffffffc00483947 */ /* 0x001fea000383ffff */
.L_x_105:
[----:B------:R-:W-:Y:S05]  /*4c30*/  BSYNC B1 ;  /* 0x0000000000017941 */ /* 0x000fea0003800000 */
.L_x_104:
[----:B------:R-:W-:Y:S01]  /*4c40*/  LOP3.LUT P3, RZ, R11, 0xff, RZ, 0xc0, !PT ;  /* 0x000000ff0bff7812 */ /* 0x000fe2000786c0ff */
[----:B------:R-:W-:Y:S01]  /*4c50*/  IMAD.IADD R0, R13, 0x1, R0 ;  /* 0x000000010d007824 */ /* 0x000fe200078e0200 */
[----:B------:R-:W-:Y:S01]  /*4c60*/  IADD3 R16, P4, R16, UR20, RZ ;  /* 0x0000001410107c10 */ /* 0x000fe2000ff9e0ff */
[----:B------:R-:W-:Y:S01]  /*4c70*/  ULDC.64 UR4, c[0x0][0x650] ;  /* 0x0001940000047ab9 */ /* 0x000fe20000000a00 */
[----:B------:R-:W-:Y:S01]  /*4c80*/  BSSY B1, `(.L_x_110) ;  /* 0x000006b000017945 */ /* 0x000fe20003800000 */
[----:B------:R-:W-:Y:S01]  /*4c90*/  IMAD.MOV.U32 R7, RZ, RZ, -0x1 ;  /* 0xffffffffff077424 */ /* 0x000fe200078e00ff */
[----:B------:R-:W-:Y:S01]  /*4ca0*/  SHF.R.U32.HI R4, RZ, 0x2, R0 ;  /* 0x00000002ff047819 */ /* 0x000fe20000011600 */
[----:B------:R-:W-:Y:S01]  /*4cb0*/  IMAD.MOV.U32 R9, RZ, RZ, -0x1 ;  /* 0xffffffffff097424 */ /* 0x000fe200078e00ff */
[----:B------:R-:W-:Y:S01]  /*4cc0*/  ISETP.GT.U32.AND P1, PT, R0, 0x3, PT ;  /* 0x000000030000780c */ /* 0x000fe20003f24070 */
[----:B------:R-:W-:Y:S01]  /*4cd0*/  IMAD.MOV.U32 R8, RZ, RZ, -0x1 ;  /* 0xffffffffff087424 */ /* 0x000fe200078e00ff */
[----:B------:R-:W-:-:S02]  /*4ce0*/  LOP3.LUT R4, R4, 0x1, RZ, 0xc0, !PT ;  /* 0x0000000104047812 */ /* 0x000fc400078ec0ff */
[----:B------:R-:W-:Y:S01]  /*4cf0*/  ISETP.LT.U32.AND P1, PT, R13, 0x4, P1 ;  /* 0x000000040d00780c */ /* 0x000fe20000f21070 */
[----:B------:R-:W0:Y:S01]  /*4d00*/  @P3 S2R R6, SR_CgaCtaId ;  /* 0x0000000000063919 */ /* 0x000e220000008800 */
[----:B------:R-:W-:Y:S02]  /*4d10*/  @P3 MOV R5, 0x400 ;  /* 0x0000040000053802 */ /* 0x000fe40000000f00 */
[----:B------:R-:W-:Y:S02]  /*4d20*/  IADD3.X R17, R17, UR13, RZ, P4, !PT ;  /* 0x0000000d11117c10 */ /* 0x000fe4000a7fe4ff */
[----:B------:R-:W-:Y:S02]  /*4d30*/  ISETP.GE.U32.AND P4, PT, R16, UR4, PT ;  /* 0x0000000410007c0c */ /* 0x000fe4000bf86070 */
[----:B------:R-:W-:Y:S02]  /*4d40*/  LOP3.LUT R0, R0, 0x3, RZ, 0xc0, !PT ;  /* 0x0000000300007812 */ /* 0x000fe400078ec0ff */
[----:B------:R-:W-:-:S02]  /*4d50*/  PRMT R11, RZ, 0x7610, R11 ;  /* 0x00007610ff0b7816 */ /* 0x000fc4000000000b */
[----:B0-----:R-:W-:-:S04]  /*4d60*/  @P3 LEA R5, R6, R5, 0x18 ;  /* 0x0000000506053211 */ /* 0x001fc800078ec0ff */
[----:B------:R0:W-:Y:S01]  /*4d70*/  @P3 SYNCS.ARRIVE.TRANS64.A1T0 RZ, [R5+URZ+0x58], RZ ;  /* 0x000058ff05ff39a7 */ /* 0x0001e2000810003f */
[----:B------:R-:W-:Y:S02]  /*4d80*/  ISETP.NE.U32.AND P3, PT, R4, 0x1, PT ;  /* 0x000000010400780c */ /* 0x000fe40003f65070 */
[----:B------:R-:W-:Y:S02]  /*4d90*/  SEL R4, RZ, 0x1, !P1 ;  /* 0x00000001ff047807 */ /* 0x000fe40004800000 */
[----:B------:R-:W-:Y:S02]  /*4da0*/  ISETP.GE.U32.AND.EX P1, PT, R17, UR5, PT, P4 ;  /* 0x0000000511007c0c */ /* 0x000fe4000bf26140 */
[----:B------:R-:W-:-:S04]  /*4db0*/  ISETP.GT.U32.AND P3, PT, R13, 0x3, !P3 ;  /* 0x000000030d00780c */ /* 0x000fc80005f64070 */
[----:B0-----:R-:W-:-:S04]  /*4dc0*/  SEL R5, RZ, 0x1, !P3 ;  /* 0x00000001ff057807 */ /* 0x001fc80005800000 */
[--C-:B------:R-:W-:Y:S02]  /*4dd0*/  LOP3.LUT R3, R5, R3, R4.reuse, 0x96, !PT ;  /* 0x0000000305037212 */ /* 0x100fe400078e9604 */
[----:B------:R-:W-:Y:S01]  /*4de0*/  PRMT R4, RZ, 0x7610, R4 ;  /* 0x00007610ff047816 */ /* 0x000fe20000000004 */
[----:B------:R-:W-:Y:S06]  /*4df0*/  @P1 BRA `(.L_x_111) ;  /* 0x00000004004c1947 */ /* 0x000fec0003800000 */
[----:B------:R-:W-:Y:S01]  /*4e00*/  ULDC.64 UR4, c[0x0][0x628] ;  /* 0x00018a0000047ab9 */ /* 0x000fe20000000a00 */
[----:B------:R-:W0:Y:S01]  /*4e10*/  S2R R14, SR_CTAID.X ;  /* 0x00000000000e7919 */ /* 0x000e220000002500 */
[----:B------:R-:W-:Y:S01]  /*4e20*/  ISETP.NE.U32.AND P1, PT, RZ, UR4, PT ;  /* 0x00000004ff007c0c */ /* 0x000fe2000bf25070 */
[----:B------:R-:W-:Y:S01]  /*4e30*/  ULDC UR7, c[0x0][0x630] ;  /* 0x00018c0000077ab9 */ /* 0x000fe20000000800 */
[----:B------:R-:W-:Y:S01]  /*4e40*/  IMAD.MOV.U32 R4, RZ, RZ, R16 ;  /* 0x000000ffff047224 */ /* 0x000fe200078e0010 */
[----:B------:R-:W1:Y:S01]  /*4e50*/  S2R R12, SR_CTAID.Y ;  /* 0x00000000000c7919 */ /* 0x000e620000002600 */
[----:B------:R-:W-:Y:S01]  /*4e60*/  ISETP.NE.AND.EX P1, PT, RZ, UR5, PT, P1 ;  /* 0x00000005ff007c0c */ /* 0x000fe2000bf25310 */
[----:B------:R-:W-:-:S12]  /*4e70*/  IMAD.MOV.U32 R5, RZ, RZ, R17 ;  /* 0x000000ffff057224 */ /* 0x000fd800078e0011 */
[----:B------:R-:W-:Y:S05]  /*4e80*/  @!P1 BRA `(.L_x_112) ;  /* 0x0000000000289947 */ /* 0x000fea0003800000 */
[----:B------:R-:W-:Y:S02]  /*4e90*/  ULDC UR6, c[0x0][0x634] ;  /* 0x00018d0000067ab9 */ /* 0x000fe40000000800 */
[----:B------:R-:W-:-:S05]  /*4ea0*/  IADD3 R9, P1, R16, UR6, RZ ;  /* 0x0000000610097c10 */ /* 0x000fca000ff3e0ff */
[----:B------:R-:W-:-:S04]  /*4eb0*/  IMAD.X R15, RZ, RZ, R17, P1 ;  /* 0x000000ffff0f7224 */ /* 0x000fc800008e0611 */
[----:B------:R-:W-:-:S04]  /*4ec0*/  IMAD.WIDE.U32 R6, R15, UR4, RZ ;  /* 0x000000040f067c25 */ /* 0x000fc8000f8e00ff */
[----:B------:R-:W-:-:S04]  /*4ed0*/  IMAD.WIDE.U32 R6, P1, R9, UR5, R6 ;  /* 0x0000000509067c25 */ /* 0x000fc8000f820006 */
[----:B------:R-:W-:-:S04]  /*4ee0*/  IMAD.WIDE.U32 R8, R9, UR4, RZ ;  /* 0x0000000409087c25 */ /* 0x000fc8000f8e00ff */
[----:B------:R-:W-:Y:S01]  /*4ef0*/  IMAD.X R5, RZ, RZ, RZ, P1 ;  /* 0x000000ffff057224 */ /* 0x000fe200008e06ff */
[----:B------:R-:W-:Y:S01]  /*4f00*/  IADD3 RZ, P1, R9, R6, RZ ;  /* 0x0000000609ff7210 */ /* 0x000fe20007f3e0ff */
[----:B------:R-:W-:-:S04]  /*4f10*/  IMAD.MOV.U32 R4, RZ, RZ, R7 ;  /* 0x000000ffff047224 */ /* 0x000fc800078e0007 */
[----:B------:R-:W-:-:S08]  /*4f20*/  IMAD.WIDE.U32.X R4, R15, UR5, R4, P1 ;  /* 0x000000050f047c25 */ /* 0x000fd000088e0404 */
.L_x_112:
[--C-:B------:R-:W-:Y:S01]  /*4f30*/  SHF.R.U64 R8, R4, UR7, R5.reuse ;  /* 0x0000000704087c19 */ /* 0x100fe20008001205 */
[----:B------:R-:W-:Y:S01]  /*4f40*/  ULDC.64 UR4, c[0x0][0x620] ;  /* 0x0001880000047ab9 */ /* 0x000fe20000000a00 */
[----:B------:R-:W-:Y:S01]  /*4f50*/  SHF.R.U32.HI R4, RZ, UR7, R5 ;  /* 0x00000007ff047c19 */ /* 0x000fe20008011605 */
[----:B------:R-:W2:Y:S01]  /*4f60*/  LDC R25, c[0x0][0x144] ;  /* 0x00005100ff197b82 */ /* 0x000ea20000000800 */
[----:B------:R-:W-:Y:S01]  /*4f70*/  IADD3 R7, P1, RZ, -R8, RZ ;  /* 0x80000008ff077210 */ /* 0x000fe20007f3e0ff */
[----:B------:R-:W-:Y:S01]  /*4f80*/  ULDC.64 UR8, c[0x0][0x640] ;  /* 0x0001900000087ab9 */ /* 0x000fe20000000a00 */
[----:B0-----:R-:W-:Y:S01]  /*4f90*/  I2FP.F32.U32 R9, R14 ;  /* 0x0000000e00097245 */ /* 0x001fe20000201000 */
[----:B------:R-:W-:Y:S02]  /*4fa0*/  ULDC UR6, c[0x0][0x608] ;  /* 0x0001820000067ab9 */ /* 0x000fe40000000800 */
[----:B------:R-:W-:Y:S01]  /*4fb0*/  IMAD.X R4, RZ, RZ, ~R4, P1 ;  /* 0x000000ffff047224 */ /* 0x000fe200008e0e04 */
[----:B------:R-:W-:Y:S01]  /*4fc0*/  ISETP.NE.U32.AND P1, PT, RZ, UR8, PT ;  /* 0x00000008ff007c0c */ /* 0x000fe2000bf25070 */
[----:B------:R-:W0:Y:S02]  /*4fd0*/  LDC R21, c[0x0][0x148] ;  /* 0x00005200ff157b82 */ /* 0x000e240000000800 */
[----:B------:R-:W-:Y:S01]  /*4fe0*/  IMAD R6, R4, UR4, RZ ;  /* 0x0000000404067c24 */ /* 0x000fe2000f8e02ff */
[----:B------:R-:W-:Y:S01]  /*4ff0*/  ISETP.NE.AND.EX P1, PT, RZ, UR9, PT, P1 ;  /* 0x00000009ff007c0c */ /* 0x000fe2000bf25310 */
[----:B------:R-:W-:Y:S01]  /*5000*/  IMAD.WIDE.U32 R4, R7, UR4, R16 ;  /* 0x0000000407047c25 */ /* 0x000fe2000f8e0010 */
[----:B------:R-:W-:-:S03]  /*5010*/  ULDC UR4, c[0x0][0x150] ;  /* 0x0000540000047ab9 */ /* 0x000fc60000000800 */
[----:B------:R-:W-:Y:S02]  /*5020*/  IMAD R7, R7, UR5, R6 ;  /* 0x0000000507077c24 */ /* 0x000fe4000f8e0206 */
[----:B------:R-:W-:Y:S01]  /*5030*/  FMUL R6, R9, UR4 ;  /* 0x0000000409067c20 */ /* 0x000fe20008400000 */
[----:B------:R-:W-:Y:S01]  /*5040*/  ULDC UR4, c[0x0][0x618] ;  /* 0x0001860000047ab9 */ /* 0x000fe20000000800 */
[----:B------:R-:W-:Y:S01]  /*5050*/  ULDC UR5, c[0x0][0x154] ;  /* 0x0000550000057ab9 */ /* 0x000fe20000000800 */
[----:B------:R-:W-:-:S03]  /*5060*/  IMAD.IADD R5, R5, 0x1, R7 ;  /* 0x0000000105057824 */ /* 0x000fc600078e0207 */
[----:B------:R-:W3:Y:S02]  /*5070*/  F2I.U32.TRUNC.NTZ R6, R6 ;  /* 0x0000000600067305 */ /* 0x000ee4000020f000 */
[----:B------:R-:W-:Y:S02]  /*5080*/  SHF.R.U64 R9, R4, UR4, R5 ;  /* 0x0000000404097c19 */ /* 0x000fe40008001205 */
[----:B-1----:R-:W-:-:S05]  /*5090*/  I2FP.F32.U32 R4, R12 ;  /* 0x0000000c00047245 */ /* 0x002fca0000201000 */
[----:B------:R-:W-:Y:S01]  /*50a0*/  FMUL R22, R4, UR5 ;  /* 0x0000000504167c20 */ /* 0x000fe20008400000 */
[----:B------:R-:W-:Y:S01]  /*50b0*/  SHF.R.U32.HI R4, RZ, UR4, R5 ;  /* 0x00000004ff047c19 */ /* 0x000fe20008011605 */
[----:B------:R-:W-:-:S03]  /*50c0*/  ULDC UR4, c[0x0][0x658] ;  /* 0x0001960000047ab9 */ /* 0x000fc60000000800 */
[--C-:B------:R-:W-:Y:S01]  /*50d0*/  SHF.R.U64 R20, R9, UR6, R4.reuse ;  /* 0x0000000609147c19 */ /* 0x100fe20008001204 */
[----:B------:R-:W1:Y:S01]  /*50e0*/  F2I.U32.TRUNC.NTZ R22, R22 ;  /* 0x0000001600167305 */ /* 0x000e62000020f000 */
[----:B------:R-:W-:Y:S01]  /*50f0*/  SHF.R.U32.HI R5, RZ, UR6, R4 ;  /* 0x00000006ff057c19 */ /* 0x000fe20008011604 */
[----:B---3--:R-:W-:-:S03]  /*5100*/  IMAD.MOV R6, RZ, RZ, -R6 ;  /* 0x000000ffff067224 */ /* 0x008fc600078e0a06 */
[--C-:B------:R-:W-:Y:S01]  /*5110*/  SHF.R.U64 R15, R20, UR4, R5.reuse ;  /* 0x00000004140f7c19 */ /* 0x100fe20008001205 */
[----:B--2---:R-:W-:Y:S01]  /*5120*/  IMAD R14, R25, R6, R14 ;  /* 0x00000006190e7224 */ /* 0x004fe200078e020e */
[----:B------:R-:W-:-:S03]  /*5130*/  SHF.R.U32.HI R23, RZ, UR4, R5 ;  /* 0x00000004ff177c19 */ /* 0x000fc60008011605 */
[----:B------:R-:W-:Y:S02]  /*5140*/  IMAD.MOV.U32 R4, RZ, RZ, R15 ;  /* 0x000000ffff047224 */ /* 0x000fe400078e000f */
[----:B------:R-:W-:Y:S01]  /*5150*/  IMAD.MOV.U32 R5, RZ, RZ, R23 ;  /* 0x000000ffff057224 */ /* 0x000fe200078e0017 */
[----:B-1----:R-:W-:Y:S06]  /*5160*/  @!P1 BRA `(.L_x_113) ;  /* 0x0000000000289947 */ /* 0x002fec0003800000 */
[----:B------:R-:W-:Y:S02]  /*5170*/  ULDC UR4, c[0x0][0x64c] ;  /* 0x0001930000047ab9 */ /* 0x000fe40000000800 */
[----:B------:R-:W-:-:S05]  /*5180*/  IADD3 R5, P1, R15, UR4, RZ ;  /* 0x000000040f057c10 */ /* 0x000fca000ff3e0ff */
[----:B------:R-:W-:-:S04]  /*5190*/  IMAD.X R23, RZ, RZ, R23, P1 ;  /* 0x000000ffff177224 */ /* 0x000fc800008e0617 */
[----:B------:R-:W-:-:S04]  /*51a0*/  IMAD.WIDE.U32 R6, R23, UR8, RZ ;  /* 0x0000000817067c25 */ /* 0x000fc8000f8e00ff */
[----:B------:R-:W-:-:S04]  /*51b0*/  IMAD.WIDE.U32 R6, P1, R5, UR9, R6 ;  /* 0x0000000905067c25 */ /* 0x000fc8000f820006 */
[----:B------:R-:W-:-:S04]  /*51c0*/  IMAD.WIDE.U32 R4, R5, UR8, RZ ;  /* 0x0000000805047c25 */ /* 0x000fc8000f8e00ff */
[----:B------:R-:W-:Y:S01]  /*51d0*/  IMAD.MOV.U32 R4, RZ, RZ, R7 ;  /* 0x000000ffff047224 */ /* 0x000fe200078e0007 */
[----:B------:R-:W-:Y:S01]  /*51e0*/  IADD3 RZ, P3, R5, R6, RZ ;  /* 0x0000000605ff7210 */ /* 0x000fe20007f7e0ff */
[----:B------:R-:W-:-:S04]  /*51f0*/  IMAD.X R5, RZ, RZ, RZ, P1 ;  /* 0x000000ffff057224 */ /* 0x000fc800008e06ff */
[----:B------:R-:W-:-:S08]  /*5200*/  IMAD.WIDE.U32.X R4, R23, UR9, R4, P3 ;  /* 0x0000000917047c25 */ /* 0x000fd000098e0404 */
.L_x_113:
[----:B------:R-:W-:Y:S01]  /*5210*/  ISETP.NE.AND P1, PT, R2, 0x1, PT ;  /* 0x000000010200780c */ /* 0x000fe20003f25270 */
[----:B------:R-:W-:Y:S01]  /*5220*/  ULDC UR4, c[0x0][0x648] ;  /* 0x0001920000047ab9 */ /* 0x000fe20000000800 */
[----:B------:R-:W-:Y:S01]  /*5230*/  LOP3.LUT R20, R20, UR17, RZ, 0xc0, !PT ;  /* 0x0000001114147c12 */ /* 0x000fe2000f8ec0ff */
[----:B------:R-:W-:Y:S01]  /*5240*/  IMAD.MOV R22, RZ, RZ, -R22 ;  /* 0x000000ffff167224 */ /* 0x000fe200078e0a16 */
[----:B------:R-:W-:Y:S01]  /*5250*/  SHF.R.U64 R5, R4, UR4, R5 ;  /* 0x0000000404057c19 */ /* 0x000fe20008001205 */
[----:B------:R-:W-:Y:S01]  /*5260*/  ULDC UR4, c[0x0][0x638] ;  /* 0x00018e0000047ab9 */ /* 0x000fe20000000800 */
[----:B------:R-:W-:Y:S01]  /*5270*/  LOP3.LUT R6, R9, UR16, RZ, 0xc0, !PT ;  /* 0x0000001009067c12 */ /* 0x000fe2000f8ec0ff */
[----:B------:R-:W-:Y:S02]  /*5280*/  ULDC UR5, c[0x0][0x610] ;  /* 0x0001840000057ab9 */ /* 0x000fe40000000800 */
[----:B------:R-:W-:Y:S02]  /*5290*/  IMAD.MOV R4, RZ, RZ, -R5 ;  /* 0x000000ffff047224 */ /* 0x000fe400078e0a05 */
[----:B------:R-:W-:-:S02]  /*52a0*/  IMAD R5, R5, UR18, R20 ;  /* 0x0000001205057c24 */ /* 0x000fc4000f8e0214 */
[----:B0-----:R-:W-:Y:S02]  /*52b0*/  @P1 IMAD R14, R21, R22, R12 ;  /* 0x00000016150e1224 */ /* 0x001fe400078e020c */
[----:B------:R-:W-:Y:S01]  /*52c0*/  IMAD R15, R4, UR4, R15 ;  /* 0x00000004040f7c24 */ /* 0x000fe2000f8e020f */
[----:B------:R-:W-:Y:S01]  /*52d0*/  ULDC UR4, c[0x0][0x600] ;  /* 0x0001800000047ab9 */ /* 0x000fe20000000800 */
[----:B------:R-:W-:Y:S02]  /*52e0*/  IMAD R14, R5, UR5, R14 ;  /* 0x00000005050e7c24 */ /* 0x000fe4000f8e020e */
[----:B------:R-:W-:Y:S02]  /*52f0*/  IMAD R15, R15, UR4, R6 ;  /* 0x000000040f0f7c24 */ /* 0x000fe4000f8e0206 */
[----:B------:R-:W-:-:S03]  /*5300*/  IMAD.MOV.U32 R4, RZ, RZ, 0x1 ;  /* 0x00000001ff047424 */ /* 0x000fc600078e00ff */
[----:B------:R-:W-:Y:S02]  /*5310*/  SEL R9, R15, R14, !P1 ;  /* 0x0000000e0f097207 */ /* 0x000fe40004800000 */
[----:B------:R-:W-:-:S07]  /*5320*/  SEL R7, R14, R15, !P1 ;  /* 0x0000000f0e077207 */ /* 0x000fce0004800000 */
.L_x_111:
[----:B------:R-:W-:Y:S05]  /*5330*/  BSYNC B1 ;  /* 0x0000000000017941 */ /* 0x000fea0003800000 */
.L_x_110:
[----:B------:R-:W-:-:S13]  /*5340*/  LOP3.LUT P1, RZ, R4, 0xff, RZ, 0xc0, !PT ;  /* 0x000000ff04ff7812 */ /* 0x000fda000782c0ff */
[----:B------:R-:W-:Y:S05]  /*5350*/  @P1 BRA `(.L_x_114) ;  /* 0xfffffff400481947 */ /* 0x000fea000383ffff */
[----:B------:R-:W-:Y:S05]  /*5360*/  BSYNC B0 ;  /* 0x0000000000007941 */ /* 0x000fea0003800000 */
.L_x_102:
[----:B------:R-:W-:-:S03]  /*5370*/  UMOV UR4, 0xffffffff ;  /* 0xffffffff00047882 */ /* 0x000fc60000000000 */
[----:B------:R-:W-:Y:S05]  /*5380*/  BRA.DIV UR4, `(.L_x_115) ;  /* 0x0000000604147947 */ /* 0x000fea000b800000 */
[----:B------:R-:W-:-:S13]  /*5390*/  ELECT P6, URZ, PT ;  /* 0x00000000003f782f */ /* 0x000fda00038c0000 */
.L_x_129:
[----:B------:R-:W-:Y:S04]  /*53a0*/  BSSY B0, `(.L_x_116) ;  /* 0x000002b000007945 */ /* 0x000fe80003800000 */
[----:B------:R-:W-:Y:S05]  /*53b0*/  @!P6 BRA `(.L_x_117) ;  /* 0x0000000000a4e947 */ /* 0x000fea0003800000 */
[----:B------:R-:W-:-:S04]  /*53c0*/  LOP3.LUT R19, R19, 0x2, RZ, 0xfc, !PT ;  /* 0x0000000213137812 */ /* 0x000fc800078efcff */
[----:B------:R-:W-:-:S13]  /*53d0*/  ISETP.NE.AND P0, PT, R19, 0x3, PT ;  /* 0x000000031300780c */ /* 0x000fda0003f05270 */
[----:B------:R-:W-:Y:S05]  /*53e0*/  @!P0 BRA `(.L_x_118) ;  /* 0x0000000000048947 */ /* 0x000fea0003800000 */
[----:B------:R-:W-:Y:S01]  /*53f0*/  BPT.TRAP 0x1 ;  /* 0x000000040000795c */ /* 0x000fe20000300000 */
.L_x_118:
[----:B------:R-:W0:Y:S01]  /*5400*/  S2R R5, SR_CgaCtaId ;  /* 0x0000000000057919 */ /* 0x000e220000008800 */
[----:B------:R-:W-:Y:S02]  /*5410*/  MOV R2, 0x400 ;  /* 0x0000040000027802 */ /* 0x000fe40000000f00 */
[----:B------:R-:W-:Y:S02]  /*5420*/  SHF.L.U32 R4, R3, 0x1f, RZ ;  /* 0x0000001f03047819 */ /* 0x000fe400000006ff */
[----:B0-----:R-:W-:-:S05]  /*5430*/  LEA R5, R5, R2, 0x18 ;  /* 0x0000000205057211 */ /* 0x001fca00078ec0ff */
[----:B------:R-:W-:-:S04]  /*5440*/  VIADD R5, R5, 0x20 ;  /* 0x0000002005057836 */ /* 0x000fc80000000000 */
[C---:B------:R-:W-:Y:S02]  /*5450*/  IMAD R7, R0.reuse, 0x8, R5 ;  /* 0x0000000800077824 */ /* 0x040fe400078e0205 */
[----:B------:R-:W-:Y:S02]  /*5460*/  VIADD R0, R0, 0x1 ;  /* 0x0000000100007836 */ /* 0x000fe40000000000 */
[----:B------:R-:W0:Y:S03]  /*5470*/  SYNCS.PHASECHK.TRANS64.TRYWAIT P0, [R7+URZ], R4 ;  /* 0x00000004070075a7 */ /* 0x000e26000800017f */
[----:B------:R-:W-:-:S04]  /*5480*/  ISETP.NE.AND P1, PT, R0, 0x4, PT ;  /* 0x000000040000780c */ /* 0x000fc80003f25270 */
[----:B------:R-:W-:Y:S02]  /*5490*/  SEL R2, RZ, 0x1, P1 ;  /* 0x00000001ff027807 */ /* 0x000fe40000800000 */
[----:B------:R-:W-:Y:S02]  /*54a0*/  SEL R0, R0, RZ, P1 ;  /* 0x000000ff00007207 */ /* 0x000fe40000800000 */
[----:B------:R-:W-:-:S03]  /*54b0*/  LOP3.LUT R9, R3, R2, RZ, 0x3c, !PT ;  /* 0x0000000203097212 */ /* 0x000fc600078e3cff */
[----:B------:R-:W-:Y:S01]  /*54c0*/  IMAD R6, R0, 0x8, R5 ;  /* 0x0000000800067824 */ /* 0x000fe200078e0205 */
[----:B------:R-:W-:Y:S01]  /*54d0*/  SHF.L.U32 R3, R9, 0x1f, RZ ;  /* 0x0000001f09037819 */ /* 0x000fe200000006ff */
[----:B0-----:R-:W-:Y:S06]  /*54e0*/  @!P0 BRA `(.L_x_119) ;  /* 0x0000000000dc8947 */ /* 0x001fec0003800000 */
.L_x_130:
[----:B------:R-:W1:Y:S01]  /*54f0*/  SYNCS.PHASECHK.TRANS64.TRYWAIT P0, [R6+URZ], R3 ;  /* 0x00000003060075a7 */ /* 0x000e62000800017f */
[----:B------:R-:W-:-:S05]  /*5500*/  VIADD R0, R0, 0x1 ;  /* 0x0000000100007836 */ /* 0x000fca0000000000 */
[----:B------:R-:W-:-:S04]  /*5510*/  ISETP.NE.AND P1, PT, R0, 0x4, PT ;  /* 0x000000040000780c */ /* 0x000fc80003f25270 */
[----:B------:R-:W-:Y:S02]  /*5520*/  SEL R2, RZ, 0x1, P1 ;  /* 0x00000001ff027807 */ /* 0x000fe40000800000 */
[----:B------:R-:W-:Y:S02]  /*5530*/  SEL R0, R0, RZ, P1 ;  /* 0x000000ff00007207 */ /* 0x000fe40000800000 */
[----:B------:R-:W-:-:S03]  /*5540*/  LOP3.LUT R9, R9, R2, RZ, 0x3c, !PT ;  /* 0x0000000209097212 */ /* 0x000fc600078e3cff */
[----:B0-----:R-:W-:Y:S01]  /*5550*/  IMAD R7, R0, 0x8, R5 ;  /* 0x0000000800077824 */ /* 0x001fe200078e0205 */
[----:B------:R-:W-:Y:S01]  /*5560*/  SHF.L.U32 R4, R9, 0x1f, RZ ;  /* 0x0000001f09047819 */ /* 0x000fe200000006ff */
[----:B-1----:R-:W-:Y:S06]  /*5570*/  @!P0 BRA `(.L_x_120) ;  /* 0x0000000000cc8947 */ /* 0x002fec0003800000 */
.L_x_131:
[----:B------:R-:W1:Y:S01]  /*5580*/  SYNCS.PHASECHK.TRANS64.TRYWAIT P0, [R7+URZ], R4 ;  /* 0x00000004070075a7 */ /* 0x000e62000800017f */
[----:B------:R-:W-:-:S05]  /*5590*/  VIADD R0, R0, 0x1 ;  /* 0x0000000100007836 */ /* 0x000fca0000000000 */
[----:B------:R-:W-:-:S04]  /*55a0*/  ISETP.NE.AND P1, PT, R0, 0x4, PT ;  /* 0x000000040000780c */ /* 0x000fc80003f25270 */
[----:B------:R-:W-:Y:S02]  /*55b0*/  SEL R2, RZ, 0x1, P1 ;  /* 0x00000001ff027807 */ /* 0x000fe40000800000 */
[----:B------:R-:W-:Y:S02]  /*55c0*/  SEL R0, R0, RZ, P1 ;  /* 0x000000ff00007207 */ /* 0x000fe40000800000 */
[----:B------:R-:W-:Y:S01]  /*55d0*/  LOP3.LUT R2, R9, R2, RZ, 0x3c, !PT ;  /* 0x0000000209027212 */ /* 0x000fe200078e3cff */
[----:B-1----:R-:W-:Y:S06]  /*55e0*/  @!P0 BRA `(.L_x_121) ;  /* 0x0000000000c48947 */ /* 0x002fec0003800000 */
.L_x_132:
[----:B------:R-:W-:Y:S01]  /*55f0*/  IMAD R5, R0, 0x8, R5 ;  /* 0x0000000800057824 */ /* 0x000fe200078e0205 */
[----:B------:R-:W-:-:S07]  /*5600*/  SHF.L.U32 R0, R2, 0x1f, RZ ;  /* 0x0000001f02007819 */ /* 0x000fce00000006ff */
.L_x_122:
[----:B--2---:R2:W3:Y:S02]  /*5610*/  SYNCS.PHASECHK.TRANS64.TRYWAIT P0, [R5+URZ], R0 ;  /* 0x00000000050075a7 */ /* 0x0044e4000800017f */
[----:B---3--:R-:W-:Y:S05]  /*5620*/  @!P0 NANOSLEEP.SYNCS 0x989680 ;  /* 0x009896800000895d */ /* 0x008fea0003900000 */
[----:B------:R-:W3:Y:S02]  /*5630*/  @!P0 SYNCS.PHASECHK.TRANS64 P0, [R5+URZ], R0 ;  /* 0x00000000050085a7 */ /* 0x000ee4000800007f */
[----:B---3--:R-:W-:Y:S05]  /*5640*/  @!P0 BRA `(.L_x_122) ;  /* 0xfffffffc00f08947 */ /* 0x008fea000383ffff */
.L_x_117:
[----:B------:R-:W-:Y:S05]  /*5650*/  BSYNC B0 ;  /* 0x0000000000007941 */ /* 0x000fea0003800000 */
.L_x_116:
[----:B------:R-:W-:Y:S05]  /*5660*/  EXIT ;  /* 0x000000000000794d */ /* 0x000fea0003800000 */
.L_x_17:
[----:B---3--:R3:W4:Y:S02]  /*5670*/  SYNCS.PHASECHK.TRANS64.TRYWAIT P1, [R3+URZ], R0 ;  /* 0x00000000030075a7 */ /* 0x008724000802017f */
[----:B----4-:R-:W-:Y:S05]  /*5680*/  @!P1 NANOSLEEP.SYNCS 0x989680 ;  /* 0x009896800000995d */ /* 0x010fea0003900000 */
[----:B------:R-:W4:Y:S02]  /*5690*/  @!P1 SYNCS.PHASECHK.TRANS64 P1, [R3+URZ], R0 ;  /* 0x00000000030095a7 */ /* 0x000f24000802007f */
[----:B----4-:R-:W-:Y:S05]  /*56a0*/  @!P1 BRA `(.L_x_17) ;  /* 0xfffffffc00f09947 */ /* 0x010fea000383ffff */
[----:B------:R-:W-:Y:S05]  /*56b0*/  BRA `(.L_x_16) ;  /* 0xffffffb800e47947 */ /* 0x000fea000383ffff */
.L_x_22:
[----:B-1----:R1:W2:Y:S02]  /*56c0*/  SYNCS.PHASECHK.TRANS64.TRYWAIT P1, [R5+URZ], R4 ;  /* 0x00000004050075a7 */ /* 0x0022a4000802017f */
[----:B--2---:R-:W-:Y:S05]  /*56d0*/  @!P1 NANOSLEEP.SYNCS 0x989680 ;  /* 0x009896800000995d */ /* 0x004fea0003900000 */
[----:B------:R-:W2:Y:S02]  /*56e0*/  @!P1 SYNCS.PHASECHK.TRANS64 P1, [R5+URZ], R4 ;  /* 0x00000004050095a7 */ /* 0x000ea4000802007f */
[----:B--2---:R-:W-:Y:S05]  /*56f0*/  @!P1 BRA `(.L_x_22) ;  /* 0xfffffffc00f09947 */ /* 0x004fea000383ffff */
[----:B------:R-:W-:Y:S05]  /*5700*/  BRA `(.L_x_21) ;  /* 0xffffffbc00d47947 */ /* 0x000fea000383ffff */
.L_x_103:
[----:B------:R-:W-:Y:S01]  /*5710*/  BSSY B1, `(.L_x_123) ;  /* 0x0000006000017945 */ /* 0x000fe20003800000 */
[----:B------:R-:W-:-:S07]  /*5720*/  IMAD.MOV.U32 R15, RZ, RZ, -0x1 ;  /* 0xffffffffff0f7424 */ /* 0x000fce00078e00ff */
[----:B------:R-:W-:Y:S05]  /*5730*/  WARPSYNC.COLLECTIVE R15, `(.L_x_124) ;  /* 0x000000000f0c7348 */ /* 0x000fea0003c00000 */
[----:B------:R-:W-:Y:S02]  /*5740*/  ELECT P6, UR62, PT ;  /* 0x00000000003e782f */ /* 0x000fe400038c0000 */
[----:B------:R-:W-:Y:S01]  /*5750*/  MOV R14, UR62 ;  /* 0x0000003e000e7c02 */ /* 0x000fe20008000f00 */
[----:B------:R-:W-:Y:S10]  /*5760*/  ENDCOLLECTIVE ;  /* 0x000000000000791b */ /* 0x000ff40003800000 */
.L_x_124:
[----:B------:R-:W-:Y:S05]  /*5770*/  BSYNC B1 ;  /* 0x0000000000017941 */ /* 0x000fea0003800000 */
.L_x_123:
[----:B------:R-:W-:Y:S05]  /*5780*/  BRA `(.L_x_125) ;  /* 0xfffffff000487947 */ /* 0x000fea000383ffff */
.L_x_106:
[----:B0-----:R0:W1:Y:S02]  /*5790*/  SYNCS.PHASECHK.TRANS64.TRYWAIT P1, [R12+URZ+0x20], R7 ;  /* 0x000020070c0075a7 */ /* 0x001064000802017f */
[----:B-1----:R-:W-:Y:S05]  /*57a0*/  @!P1 NANOSLEEP.SYNCS 0x989680 ;  /* 0x009896800000995d */ /* 0x002fea0003900000 */
[----:B------:R-:W1:Y:S02]  /*57b0*/  @!P1 SYNCS.PHASECHK.TRANS64 P1, [R12+URZ+0x20], R7 ;  /* 0x000020070c0095a7 */ /* 0x000e64000802007f */
[----:B-1----:R-:W-:Y:S05]  /*57c0*/  @!P1 BRA `(.L_x_106) ;  /* 0xfffffffc00f09947 */ /* 0x002fea000383ffff */
[----:B------:R-:W-:Y:S05]  /*57d0*/  BRA `(.L_x_126) ;  /* 0xfffffff0007c7947 */ /* 0x000fea000383ffff */
.L_x_115:
[----:B------:R-:W-:Y:S01]  /*57e0*/  BSSY B0, `(.L_x_127) ;  /* 0x0000006000007945 */ /* 0x000fe20003800000 */
[----:B------:R-:W-:-:S07]  /*57f0*/  IMAD.MOV.U32 R15, RZ, RZ, -0x1 ;  /* 0xffffffffff0f7424 */ /* 0x000fce00078e00ff */
[----:B------:R-:W-:Y:S05]  /*5800*/  WARPSYNC.COLLECTIVE R15, `(.L_x_128) ;  /* 0x000000000f0c7348 */ /* 0x000fea0003c00000 */
[----:B------:R-:W-:Y:S02]  /*5810*/  ELECT P6, UR62, PT ;  /* 0x00000000003e782f */ /* 0x000fe400038c0000 */
[----:B------:R-:W-:Y:S01]  /*5820*/  MOV R14, UR62 ;  /* 0x0000003e000e7c02 */ /* 0x000fe20008000f00 */
[----:B------:R-:W-:Y:S10]  /*5830*/  ENDCOLLECTIVE ;  /* 0x000000000000791b */ /* 0x000ff40003800000 */
.L_x_128:
[----:B------:R-:W-:Y:S05]  /*5840*/  BSYNC B0 ;  /* 0x0000000000007941 */ /* 0x000fea0003800000 */
.L_x_127:
[----:B------:R-:W-:Y:S05]  /*5850*/  BRA `(.L_x_129) ;  /* 0xfffffff800d07947 */ /* 0x000fea000383ffff */
.L_x_119:
[----:B0-----:R0:W1:Y:S02]  /*5860*/  SYNCS.PHASECHK.TRANS64.TRYWAIT P0, [R7+URZ], R4 ;  /* 0x00000004070075a7 */ /* 0x001064000800017f */
[----:B-1----:R-:W-:Y:S05]  /*5870*/  @!P0 NANOSLEEP.SYNCS 0x989680 ;  /* 0x009896800000895d */ /* 0x002fea0003900000 */
[----:B------:R-:W1:Y:S02]  /*5880*/  @!P0 SYNCS.PHASECHK.TRANS64 P0, [R7+URZ], R4 ;  /* 0x00000004070085a7 */ /* 0x000e64000800007f */
[----:B-1----:R-:W-:Y:S05]  /*5890*/  @!P0 BRA `(.L_x_119) ;  /* 0xfffffffc00f08947 */ /* 0x002fea000383ffff */
[----:B------:R-:W-:Y:S05]  /*58a0*/  BRA `(.L_x_130) ;  /* 0xfffffffc00107947 */ /* 0x000fea000383ffff */
.L_x_120:
[----:B0-----:R0:W1:Y:S02]  /*58b0*/  SYNCS.PHASECHK.TRANS64.TRYWAIT P0, [R6+URZ], R3 ;  /* 0x00000003060075a7 */ /* 0x001064000800017f */
[----:B-1----:R-:W-:Y:S05]  /*58c0*/  @!P0 NANOSLEEP.SYNCS 0x989680 ;  /* 0x009896800000895d */ /* 0x002fea0003900000 */
[----:B------:R-:W1:Y:S02]  /*58d0*/  @!P0 SYNCS.PHASECHK.TRANS64 P0, [R6+URZ], R3 ;  /* 0x00000003060085a7 */ /* 0x000e64000800007f */
[----:B-1----:R-:W-:Y:S05]  /*58e0*/  @!P0 BRA `(.L_x_120) ;  /* 0xfffffffc00f08947 */ /* 0x002fea000383ffff */
[----:B------:R-:W-:Y:S05]  /*58f0*/  BRA `(.L_x_131) ;  /* 0xfffffffc00207947 */ /* 0x000fea000383ffff */
.L_x_121:
[----:B-1----:R1:W2:Y:S02]  /*5900*/  SYNCS.PHASECHK.TRANS64.TRYWAIT P0, [R7+URZ], R4 ;  /* 0x00000004070075a7 */ /* 0x0022a4000800017f */
[----:B--2---:R-:W-:Y:S05]  /*5910*/  @!P0 NANOSLEEP.SYNCS 0x989680 ;  /* 0x009896800000895d */ /* 0x004fea0003900000 */
[----:B------:R-:W2:Y:S02]  /*5920*/  @!P0 SYNCS.PHASECHK.TRANS64 P0, [R7+URZ], R4 ;  /* 0x00000004070085a7 */ /* 0x000ea4000800007f */
[----:B--2---:R-:W-:Y:S05]  /*5930*/  @!P0 BRA `(.L_x_121) ;  /* 0xfffffffc00f08947 */ /* 0x004fea000383ffff */
[----:B------:R-:W-:Y:S05]  /*5940*/  BRA `(.L_x_132) ;  /* 0xfffffffc00287947 */ /* 0x000fea000383ffff */
.L_x_133:
[----:B------:R-:W-:-:S00]  /*5950*/  BRA `(.L_x_133) ;  /* 0xfffffffc00fc7947 */ /* 0x000fc0000383ffff */
[----:B------:R-:W-:-:S00]  /*5960*/  NOP ;  /* 0x0000000000007918 */ /* 0x000fc00000000000 */
        /* <DEDUP_REMOVED lines=9> */
.L_x_134:


//--------------------- .nv.global.init           --------------------------
	.section	.nv.global.init,"aw",@progbits
.nv.global.init:
	.type		$str$22,@object
	.size		$str$22,($str$23 - $str$22)
$str$22:
        /*0000*/ 	.byte	0x6b, 0x5f, 0x74, 0x69, 0x6c, 0x65, 0x5f, 0x63, 0x6f, 0x75, 0x6e, 0x74, 0x20, 0x3e, 0x3d, 0x20
        /*0010*/ 	.byte	0x31, 0x00
	.type		$str$23,@object
	.size		$str$23,(__unnamed_1 - $str$23)
$str$23:
        /*0012*/ 	.byte	0x2f, 0x74, 0x6d, 0x70, 0x2f, 0x63, 0x75, 0x74, 0x6c, 0x61, 0x73, 0x73, 0x5f, 0x73, 0x77, 0x65
        /*0022*/ 	.byte	0x65, 0x70, 0x5f, 0x73, 0x72, 0x63, 0x2f, 0x69, 0x6e, 0x63, 0x6c, 0x75, 0x64, 0x65, 0x2f, 0x63
        /*0032*/ 	.byte	0x75, 0x74, 0x6c, 0x61, 0x73, 0x73, 0x2f, 0x67, 0x65, 0x6d, 0x6d, 0x2f, 0x63, 0x6f, 0x6c, 0x6c
        /*0042*/ 	.byte	0x65, 0x63, 0x74, 0x69, 0x76, 0x65, 0x2f, 0x73, 0x6d, 0x39, 0x30, 0x5f, 0x6d, 0x6d, 0x61, 0x5f
        /*0052*/ 	.byte	0x74, 0x6d, 0x61, 0x5f, 0x67, 0x6d, 0x6d, 0x61, 0x5f, 0x73, 0x73, 0x5f, 0x77, 0x61, 0x72, 0x70
        /*0062*/ 	.byte	0x73, 0x70, 0x65, 0x63, 0x69, 0x61, 0x6c, 0x69, 0x7a, 0x65, 0x64, 0x2e, 0x68, 0x70, 0x70, 0x00
	.type		__unnamed_1,@object
	.size		__unnamed_1,(.L_0 - __unnamed_1)
__unnamed_1:
        /*0072*/ 	.byte	0x76, 0x6f, 0x69, 0x64, 0x20, 0x63, 0x75, 0x74, 0x6c, 0x61, 0x73, 0x73, 0x3a, 0x3a, 0x67, 0x65
        /* <DEDUP_REMOVED lines=172> */
        /*0b42*/ 	.byte	0x00
.L_0:


//--------------------- .nv.shared._ZN7cutlass13device_kernelINS_4gemm6kernel13GemmUniversalIN4cute5tupleIJiiiiEEENS1_10collective13CollectiveMmaINS1_34MainloopSm90TmaGmmaWarpSpecializedILi4ENS5_IJNS4_1CILi1EEESB_SB_EEENS1_35KernelTmaWarpSpecializedCooperativeEEENS5_IJNSA_ILi128EEENSA_ILi64EEESF_EEEaNS5_IJlSB_lEEEaSI_NS4_8TiledMMAINS4_8MMA_AtomIJNS4_4SM904GMMA26MMA_64x64x32_S32S8S8_SS_TNEEEENS4_6LayoutINS5_IJNSA_ILi2EEESB_SB_EEENS5_IJSB_NSA_ILi0EEESS_EEEEENS5_IJNS4_10UnderscoreESV_SV_EEEEENS4_13SM90_TMA_LOADENS4_14ComposedLayoutINS4_7SwizzleILi3ELi4ELi3EEENS4_18smem_ptr_flag_bitsILi8EEENSP_INS5_IJNSA_ILi8EEESF_EEENS5_IJSF_SB_EEEEEEEvNS4_8identityESY_S18_vS19_EENS_8epilogue10collective6detail29Sm90TmaWarpSpecializedAdapterINS1C_15DefaultEpilogueIaSI_SI_NS1B_6thread17LinearCombinationIaLi1EiiLNS1G_9ScaleType4KindE0ELNS_15FloatRoundStyleE2EaEENS1_15EpilogueDefaultEEEEEvvEEEEvNT_6ParamsE --------------------------
	.section	.nv.shared._ZN7cutlass13device_kernelINS_4gemm6kernel13GemmUniversalIN4cute5tupleIJiiiiEEENS1_10collective13CollectiveMmaINS1_34MainloopSm90TmaGmmaWarpSpecializedILi4ENS5_IJNS4_1CILi1EEESB_SB_EEENS1_35KernelTmaWarpSpecializedCooperativeEEENS5_IJNSA_ILi128EEENSA_ILi64EEESF_EEEaNS5_IJlSB_lEEEaSI_NS4_8TiledMMAINS4_8MMA_AtomIJNS4_4SM904GMMA26MMA_64x64x32_S32S8S8_SS_TNEEEENS4_6LayoutINS5_IJNSA_ILi2EEESB_SB_EEENS5_IJSB_NSA_ILi0EEESS_EEEEENS5_IJNS4_10UnderscoreESV_SV_EEEEENS4_13SM90_TMA_LOADENS4_14ComposedLayoutINS4_7SwizzleILi3ELi4ELi3EEENS4_18smem_ptr_flag_bitsILi8EEENSP_INS5_IJNSA_ILi8EEESF_EEENS5_IJSF_SB_EEEEEEEvNS4_8identityESY_S18_vS19_EENS_8epilogue10collective6detail29Sm90TmaWarpSpecializedAdapterINS1C_15DefaultEpilogueIaSI_SI_NS1B_6thread17LinearCombinationIaLi1EiiLNS1G_9ScaleType4KindE0ELNS_15FloatRoundStyleE2EaEENS1_15EpilogueDefaultEEEEEvvEEEEvNT_6ParamsE,"aw",@nobits
	.sectionflags	@""
	.align	16
	.zero		1024


//--------------------- .nv.shared.reserved.0     --------------------------
	.section	.nv.shared.reserved.0,"aw",@nobits
	.weak		__nv_reservedSMEM_offset_0_alias
	.size		__nv_reservedSMEM_offset_0_alias, 0, 0
	.other		__nv_reservedSMEM_offset_0_alias,@"STO_CUDA_RESERVED_SHARED STV_DEFAULT"
__nv_reservedSMEM_offset_0_alias:
	.zero		0


//--------------------- .nv.global                --------------------------
	.section	.nv.global,"aw",@nobits
.nv.global:
	.type		_ZN40_INTERNAL_52da50b6_4_k_cu_b5f612ed_291534cute1_E,@object
	.size		_ZN40_INTERNAL_52da50b6_4_k_cu_b5f612ed_291534cute1_E,(_ZN40_INTERNAL_52da50b6_4_k_cu_b5f612ed_291534cuda3std3__45__cpo6cbeginE - _ZN40_INTERNAL_52da50b6_4_k_cu_b5f612ed_291534cute1_E)
_ZN40_INTERNAL_52da50b6_4_k_cu_b5f612ed_291534cute1_E:
	.zero		1
	.type		_ZN40_INTERNAL_52da50b6_4_k_cu_b5f612ed_291534cuda3std3__45__cpo6cbeginE,@object
	.size		_ZN40_INTERNAL_52da50b6_4_k_cu_b5f612ed_291534cuda3std3__45__cpo6cbeginE,(_ZN40_INTERNAL_52da50b6_4_k_cu_b5f612ed_291534cuda3std3__48in_placeE - _ZN40_INTERNAL_52da50b6_4_k_cu_b5f612ed_291534cuda3std3__45__cpo6cbeginE)
_ZN40_INTERNAL_52da50b6_4_k_cu_b5f612ed_291534cuda3std3__45__cpo6cbeginE:
	.zero		1
	.type		_ZN40_INTERNAL_52da50b6_4_k_cu_b5f612ed_291534cuda3std3__48in_placeE,@object
	.size		_ZN40_INTERNAL_52da50b6_4_k_cu_b5f612ed_291534cuda3std3__48in_placeE,(_ZN40_INTERNAL_52da50b6_4_k_cu_b5f612ed_291534cuda3std6ranges3__45__cpo9iter_moveE - _ZN40_INTERNAL_52da50b6_4_k_cu_b5f612ed_291534cuda3std3__48in_placeE)
_ZN40_INTERNAL_52da50b6_4_k_cu_b5f612ed_291534cuda3std3__48in_placeE:
	.zero		1
	.type		_ZN40_INTERNAL_52da50b6_4_k_cu_b5f612ed_291534cuda3std6ranges3__45__cpo9iter_moveE,@object
	.size		_ZN40_INTERNAL_52da50b6_4_k_cu_b5f612ed_291534cuda3std6ranges3__45__cpo9iter_moveE,(_ZN40_INTERNAL_52da50b6_4_k_cu_b5f612ed_291534cuda3std3__45__cpo5beginE - _ZN40_INTERNAL_52da50b6_4_k_cu_b5f612ed_291534cuda3std6ranges3__45__cpo9iter_moveE)
_ZN40_INTERNAL_52da50b6_4_k_cu_b5f612ed_291534cuda3std6ranges3__45__cpo9iter_moveE:
	.zero		1
	.type		_ZN40_INTERNAL_52da50b6_4_k_cu_b5f612ed_291534cuda3std3__45__cpo5beginE,@object
	.size		_ZN40_INTERNAL_52da50b6_4_k_cu_b5f612ed_291534cuda3std3__45__cpo5beginE,(_ZN40_INTERNAL_52da50b6_4_k_cu_b5f612ed_291534cuda3std3__442_GLOBAL__N__52da50b6_4_k_cu_b5f612ed_291536ignoreE - _ZN40_INTERNAL_52da50b6_4_k_cu_b5f612ed_291534cuda3std3__45__cpo5beginE)
_ZN40_INTERNAL_52da50b6_4_k_cu_b5f612ed_291534cuda3std3__45__cpo5beginE:
	.zero		1
	.type		_ZN40_INTERNAL_52da50b6_4_k_cu_b5f612ed_291534cuda3std3__442_GLOBAL__N__52da50b6_4_k_cu_b5f612ed_291536ignoreE,@object
	.size		_ZN40_INTERNAL_52da50b6_4_k_cu_b5f612ed_291534cuda3std3__442_GLOBAL__N__52da50b6_4_k_cu_b5f612ed_291536ignoreE,(_ZN40_INTERNAL_52da50b6_4_k_cu_b5f612ed_291534cute7productE - _ZN40_INTERNAL_52da50b6_4_k_cu_b5f612ed_291534cuda3std3__442_GLOBAL__N__52da50b6_4_k_cu_b5f612ed_291536ignoreE)
_ZN40_INTERNAL_52da50b6_4_k_cu_b5f612ed_291534cuda3std3__442_GLOBAL__N__52da50b6_4_k_cu_b5f612ed_291536ignoreE:
	.zero		1
	.type		_ZN40_INTERNAL_52da50b6_4_k_cu_b5f612ed_291534cute7productE,@object
	.size		_ZN40_INTERNAL_52da50b6_4_k_cu_b5f612ed_291534cute7productE,(_ZN40_INTERNAL_52da50b6_4_k_cu_b5f612ed_291534cuda3std3__45__cpo3endE - _ZN40_INTERNAL_52da50b6_4_k_cu_b5f612ed_291534cute7productE)
_ZN40_INTERNAL_52da50b6_4_k_cu_b5f612ed_291534cute7productE:
	.zero		1
	.type		_ZN40_INTERNAL_52da50b6_4_k_cu_b5f612ed_291534cuda3std3__45__cpo3endE,@object
	.size		_ZN40_INTERNAL_52da50b6_4_k_cu_b5f612ed_291534cuda3std3__45__cpo3endE,(_ZN40_INTERNAL_52da50b6_4_k_cu_b5f612ed_291534cuda3std3__419piecewise_constructE - _ZN40_INTERNAL_52da50b6_4_k_cu_b5f612ed_291534cuda3std3__45__cpo3endE)
_ZN40_INTERNAL_52da50b6_4_k_cu_b5f612ed_291534cuda3std3__45__cpo3endE:
	.zero		1
	.type		_ZN40_INTERNAL_52da50b6_4_k_cu_b5f612ed_291534cuda3std3__419piecewise_constructE,@object
	.size		_ZN40_INTERNAL_52da50b6_4_k_cu_b5f612ed_291534cuda3std3__419piecewise_constructE,(_ZN40_INTERNAL_52da50b6_4_k_cu_b5f612ed_291534cuda3std3__45__cpo4cendE - _ZN40_INTERNAL_52da50b6_4_k_cu_b5f612ed_291534cuda3std3__419piecewise_constructE)
_ZN40_INTERNAL_52da50b6_4_k_cu_b5f612ed_291534cuda3std3__419piecewise_constructE:
	.zero		1
	.type		_ZN40_INTERNAL_52da50b6_4_k_cu_b5f612ed_291534cuda3std3__45__cpo4cendE,@object
	.size		_ZN40_INTERNAL_52da50b6_4_k_cu_b5f612ed_291534cuda3std3__45__cpo4cendE,(_ZN40_INTERNAL_52da50b6_4_k_cu_b5f612ed_291534cuda3std6ranges3__45__cpo4swapE - _ZN40_INTERNAL_52da50b6_4_k_cu_b5f612ed_291534cuda3std3__45__cpo4cendE)
_ZN40_INTERNAL_52da50b6_4_k_cu_b5f612ed_291534cuda3std3__45__cpo4cendE:
	.zero		1
	.type		_ZN40_INTERNAL_52da50b6_4_k_cu_b5f612ed_291534cuda3std6ranges3__45__cpo4swapE,@object
	.size		_ZN40_INTERNAL_52da50b6_4_k_cu_b5f612ed_291534cuda3std6ranges3__45__cpo4swapE,(.L_8 - _ZN40_INTERNAL_52da50b6_4_k_cu_b5f612ed_291534cuda3std6ranges3__45__cpo4swapE)
_ZN40_INTERNAL_52da50b6_4_k_cu_b5f612ed_291534cuda3std6ranges3__45__cpo4swapE:
	.zero		1
.L_8:


//--------------------- .nv.constant0._ZN7cutlass13device_kernelINS_4gemm6kernel13GemmUniversalIN4cute5tupleIJiiiiEEENS1_10collective13CollectiveMmaINS1_34MainloopSm90TmaGmmaWarpSpecializedILi4ENS5_IJNS4_1CILi1EEESB_SB_EEENS1_35KernelTmaWarpSpecializedCooperativeEEENS5_IJNSA_ILi128EEENSA_ILi64EEESF_EEEaNS5_IJlSB_lEEEaSI_NS4_8TiledMMAINS4_8MMA_AtomIJNS4_4SM904GMMA26MMA_64x64x32_S32S8S8_SS_TNEEEENS4_6LayoutINS5_IJNSA_ILi2EEESB_SB_EEENS5_IJSB_NSA_ILi0EEESS_EEEEENS5_IJNS4_10UnderscoreESV_SV_EEEEENS4_13SM90_TMA_LOADENS4_14ComposedLayoutINS4_7SwizzleILi3ELi4ELi3EEENS4_18smem_ptr_flag_bitsILi8EEENSP_INS5_IJNSA_ILi8EEESF_EEENS5_IJSF_SB_EEEEEEEvNS4_8identityESY_S18_vS19_EENS_8epilogue10collective6detail29Sm90TmaWarpSpecializedAdapterINS1C_15DefaultEpilogueIaSI_SI_NS1B_6thread17LinearCombinationIaLi1EiiLNS1G_9ScaleType4KindE0ELNS_15FloatRoundStyleE2EaEENS1_15EpilogueDefaultEEEEEvvEEEEvNT_6ParamsE --------------------------
	.section	.nv.constant0._ZN7cutlass13device_kernelINS_4gemm6kernel13GemmUniversalIN4cute5tupleIJiiiiEEENS1_10collective13CollectiveMmaINS1_34MainloopSm90TmaGmmaWarpSpecializedILi4ENS5_IJNS4_1CILi1EEESB_SB_EEENS1_35KernelTmaWarpSpecializedCooperativeEEENS5_IJNSA_ILi128EEENSA_ILi64EEESF_EEEaNS5_IJlSB_lEEEaSI_NS4_8TiledMMAINS4_8MMA_AtomIJNS4_4SM904GMMA26MMA_64x64x32_S32S8S8_SS_TNEEEENS4_6LayoutINS5_IJNSA_ILi2EEESB_SB_EEENS5_IJSB_NSA_ILi0EEESS_EEEEENS5_IJNS4_10UnderscoreESV_SV_EEEEENS4_13SM90_TMA_LOADENS4_14ComposedLayoutINS4_7SwizzleILi3ELi4ELi3EEENS4_18smem_ptr_flag_bitsILi8EEENSP_INS5_IJNSA_ILi8EEESF_EEENS5_IJSF_SB_EEEEEEEvNS4_8identityESY_S18_vS19_EENS_8epilogue10collective6detail29Sm90TmaWarpSpecializedAdapterINS1C_15DefaultEpilogueIaSI_SI_NS1B_6thread17LinearCombinationIaLi1EiiLNS1G_9ScaleType4KindE0ELNS_15FloatRoundStyleE2EaEENS1_15EpilogueDefaultEEEEEvvEEEEvNT_6ParamsE,"a",@progbits
	.sectionflags	@""
	.align	4
.nv.constant0._ZN7cutlass13device_kernelINS_4gemm6kernel13GemmUniversalIN4cute5tupleIJiiiiEEENS1_10collective13CollectiveMmaINS1_34MainloopSm90TmaGmmaWarpSpecializedILi4ENS5_IJNS4_1CILi1EEESB_SB_EEENS1_35KernelTmaWarpSpecializedCooperativeEEENS5_IJNSA_ILi128EEENSA_ILi64EEESF_EEEaNS5_IJlSB_lEEEaSI_NS4_8TiledMMAINS4_8MMA_AtomIJNS4_4SM904GMMA26MMA_64x64x32_S32S8S8_SS_TNEEEENS4_6LayoutINS5_IJNSA_ILi2EEESB_SB_EEENS5_IJSB_NSA_ILi0EEESS_EEEEENS5_IJNS4_10UnderscoreESV_SV_EEEEENS4_13SM90_TMA_LOADENS4_14ComposedLayoutINS4_7SwizzleILi3ELi4ELi3EEENS4_18smem_ptr_flag_bitsILi8EEENSP_INS5_IJNSA_ILi8EEESF_EEENS5_IJSF_SB_EEEEEEEvNS4_8identityESY_S18_vS19_EENS_8epilogue10collective6detail29Sm90TmaWarpSpecializedAdapterINS1C_15DefaultEpilogueIaSI_SI_NS1B_6thread17LinearCombinationIaLi1EiiLNS1G_9ScaleType4KindE0ELNS_15FloatRoundStyleE2EaEENS1_15EpilogueDefaultEEEEEvvEEEEvNT_6ParamsE:
	.zero		1664


//--------------------- SYMBOLS --------------------------

	.type		.nv.reservedSmem.offset0,@object
	.size		.nv.reservedSmem.offset0,0x4
	.type		__assertfail,@function
